//
// Generated by NVIDIA NVVM Compiler
//
// Compiler Build ID: CL-36424714
// Cuda compilation tools, release 13.0, V13.0.88
// Based on NVVM 20.0.0
//

.version 9.0
.target sm_100
.address_size 64

	// .globl	_Z22CosineSimilarityKernelPKfS0_Pfjjj

.visible .entry _Z22CosineSimilarityKernelPKfS0_Pfjjj(
	.param .u64 .ptr .align 1 _Z22CosineSimilarityKernelPKfS0_Pfjjj_param_0,
	.param .u64 .ptr .align 1 _Z22CosineSimilarityKernelPKfS0_Pfjjj_param_1,
	.param .u64 .ptr .align 1 _Z22CosineSimilarityKernelPKfS0_Pfjjj_param_2,
	.param .u32 _Z22CosineSimilarityKernelPKfS0_Pfjjj_param_3,
	.param .u32 _Z22CosineSimilarityKernelPKfS0_Pfjjj_param_4,
	.param .u32 _Z22CosineSimilarityKernelPKfS0_Pfjjj_param_5
)
{
	.reg .pred 	%p<11>;
	.reg .b32 	%r<35>;
	.reg .b32 	%f<77>;
	.reg .b64 	%rd<39>;
	.reg .b64 	%fd<149>;

	ld.param.u64 	%rd5, [_Z22CosineSimilarityKernelPKfS0_Pfjjj_param_0];
	ld.param.u64 	%rd6, [_Z22CosineSimilarityKernelPKfS0_Pfjjj_param_1];
	ld.param.u64 	%rd7, [_Z22CosineSimilarityKernelPKfS0_Pfjjj_param_2];
	ld.param.u32 	%r17, [_Z22CosineSimilarityKernelPKfS0_Pfjjj_param_3];
	ld.param.u32 	%r15, [_Z22CosineSimilarityKernelPKfS0_Pfjjj_param_4];
	ld.param.u32 	%r16, [_Z22CosineSimilarityKernelPKfS0_Pfjjj_param_5];
	mov.u32 	%r18, %ctaid.x;
	mov.u32 	%r19, %ntid.x;
	mov.u32 	%r20, %tid.x;
	mad.lo.s32 	%r1, %r18, %r19, %r20;
	mul.lo.s32 	%r21, %r15, %r17;
	setp.ge.u32 	%p1, %r1, %r21;
	@%p1 bra 	$L__BB0_14;
	cvta.to.global.u64 	%rd1, %rd5;
	cvta.to.global.u64 	%rd2, %rd6;
	div.u32 	%r22, %r1, %r15;
	mul.lo.s32 	%r23, %r22, %r15;
	sub.s32 	%r24, %r1, %r23;
	mul.lo.s32 	%r25, %r22, %r16;
	cvt.u64.u32 	%rd3, %r25;
	mul.lo.s32 	%r26, %r24, %r16;
	cvt.u64.u32 	%rd4, %r26;
	setp.lt.s32 	%p2, %r16, 1;
	mov.f64 	%fd146, 0d0000000000000000;
	mov.f64 	%fd147, %fd146;
	mov.f64 	%fd148, %fd146;
	@%p2 bra 	$L__BB0_13;
	and.b32  	%r2, %r16, 7;
	setp.lt.u32 	%p3, %r16, 8;
	mov.f64 	%fd148, 0d0000000000000000;
	mov.b32 	%r33, 0;
	mov.f64 	%fd147, %fd148;
	mov.f64 	%fd146, %fd148;
	@%p3 bra 	$L__BB0_5;
	and.b32  	%r33, %r16, 2147483640;
	neg.s32 	%r30, %r33;
	mov.f64 	%fd148, 0d0000000000000000;
	mov.b32 	%r31, 0;
$L__BB0_4:
	.pragma "nounroll";
	cvt.u64.u32 	%rd8, %r31;
	add.s64 	%rd9, %rd8, %rd3;
	shl.b64 	%rd10, %rd9, 2;
	add.s64 	%rd11, %rd1, %rd10;
	ld.global.f32 	%f1, [%rd11];
	add.s64 	%rd12, %rd8, %rd4;
	shl.b64 	%rd13, %rd12, 2;
	add.s64 	%rd14, %rd2, %rd13;
	ld.global.f32 	%f2, [%rd14];
	mul.f32 	%f3, %f1, %f2;
	cvt.f64.f32 	%fd41, %f3;
	add.f64 	%fd42, %fd146, %fd41;
	mul.f32 	%f4, %f1, %f1;
	cvt.f64.f32 	%fd43, %f4;
	add.f64 	%fd44, %fd147, %fd43;
	mul.f32 	%f5, %f2, %f2;
	cvt.f64.f32 	%fd45, %f5;
	add.f64 	%fd46, %fd148, %fd45;
	ld.global.f32 	%f6, [%rd11+4];
	ld.global.f32 	%f7, [%rd14+4];
	mul.f32 	%f8, %f6, %f7;
	cvt.f64.f32 	%fd47, %f8;
	add.f64 	%fd48, %fd42, %fd47;
	mul.f32 	%f9, %f6, %f6;
	cvt.f64.f32 	%fd49, %f9;
	add.f64 	%fd50, %fd44, %fd49;
	mul.f32 	%f10, %f7, %f7;
	cvt.f64.f32 	%fd51, %f10;
	add.f64 	%fd52, %fd46, %fd51;
	ld.global.f32 	%f11, [%rd11+8];
	ld.global.f32 	%f12, [%rd14+8];
	mul.f32 	%f13, %f11, %f12;
	cvt.f64.f32 	%fd53, %f13;
	add.f64 	%fd54, %fd48, %fd53;
	mul.f32 	%f14, %f11, %f11;
	cvt.f64.f32 	%fd55, %f14;
	add.f64 	%fd56, %fd50, %fd55;
	mul.f32 	%f15, %f12, %f12;
	cvt.f64.f32 	%fd57, %f15;
	add.f64 	%fd58, %fd52, %fd57;
	ld.global.f32 	%f16, [%rd11+12];
	ld.global.f32 	%f17, [%rd14+12];
	mul.f32 	%f18, %f16, %f17;
	cvt.f64.f32 	%fd59, %f18;
	add.f64 	%fd60, %fd54, %fd59;
	mul.f32 	%f19, %f16, %f16;
	cvt.f64.f32 	%fd61, %f19;
	add.f64 	%fd62, %fd56, %fd61;
	mul.f32 	%f20, %f17, %f17;
	cvt.f64.f32 	%fd63, %f20;
	add.f64 	%fd64, %fd58, %fd63;
	ld.global.f32 	%f21, [%rd11+16];
	ld.global.f32 	%f22, [%rd14+16];
	mul.f32 	%f23, %f21, %f22;
	cvt.f64.f32 	%fd65, %f23;
	add.f64 	%fd66, %fd60, %fd65;
	mul.f32 	%f24, %f21, %f21;
	cvt.f64.f32 	%fd67, %f24;
	add.f64 	%fd68, %fd62, %fd67;
	mul.f32 	%f25, %f22, %f22;
	cvt.f64.f32 	%fd69, %f25;
	add.f64 	%fd70, %fd64, %fd69;
	ld.global.f32 	%f26, [%rd11+20];
	ld.global.f32 	%f27, [%rd14+20];
	mul.f32 	%f28, %f26, %f27;
	cvt.f64.f32 	%fd71, %f28;
	add.f64 	%fd72, %fd66, %fd71;
	mul.f32 	%f29, %f26, %f26;
	cvt.f64.f32 	%fd73, %f29;
	add.f64 	%fd74, %fd68, %fd73;
	mul.f32 	%f30, %f27, %f27;
	cvt.f64.f32 	%fd75, %f30;
	add.f64 	%fd76, %fd70, %fd75;
	ld.global.f32 	%f31, [%rd11+24];
	ld.global.f32 	%f32, [%rd14+24];
	mul.f32 	%f33, %f31, %f32;
	cvt.f64.f32 	%fd77, %f33;
	add.f64 	%fd78, %fd72, %fd77;
	mul.f32 	%f34, %f31, %f31;
	cvt.f64.f32 	%fd79, %f34;
	add.f64 	%fd80, %fd74, %fd79;
	mul.f32 	%f35, %f32, %f32;
	cvt.f64.f32 	%fd81, %f35;
	add.f64 	%fd82, %fd76, %fd81;
	ld.global.f32 	%f36, [%rd11+28];
	ld.global.f32 	%f37, [%rd14+28];
	mul.f32 	%f38, %f36, %f37;
	cvt.f64.f32 	%fd83, %f38;
	add.f64 	%fd146, %fd78, %fd83;
	mul.f32 	%f39, %f36, %f36;
	cvt.f64.f32 	%fd84, %f39;
	add.f64 	%fd147, %fd80, %fd84;
	mul.f32 	%f40, %f37, %f37;
	cvt.f64.f32 	%fd85, %f40;
	add.f64 	%fd148, %fd82, %fd85;
	add.s32 	%r31, %r31, 8;
	add.s32 	%r30, %r30, 8;
	setp.ne.s32 	%p4, %r30, 0;
	@%p4 bra 	$L__BB0_4;
$L__BB0_5:
	setp.eq.s32 	%p5, %r2, 0;
	@%p5 bra 	$L__BB0_13;
	and.b32  	%r10, %r16, 3;
	setp.lt.u32 	%p6, %r2, 4;
	@%p6 bra 	$L__BB0_8;
	cvt.u64.u32 	%rd15, %r33;
	add.s64 	%rd16, %rd15, %rd3;
	shl.b64 	%rd17, %rd16, 2;
	add.s64 	%rd18, %rd1, %rd17;
	ld.global.f32 	%f41, [%rd18];
	add.s64 	%rd19, %rd15, %rd4;
	shl.b64 	%rd20, %rd19, 2;
	add.s64 	%rd21, %rd2, %rd20;
	ld.global.f32 	%f42, [%rd21];
	mul.f32 	%f43, %f41, %f42;
	cvt.f64.f32 	%fd87, %f43;
	add.f64 	%fd88, %fd146, %fd87;
	mul.f32 	%f44, %f41, %f41;
	cvt.f64.f32 	%fd89, %f44;
	add.f64 	%fd90, %fd147, %fd89;
	mul.f32 	%f45, %f42, %f42;
	cvt.f64.f32 	%fd91, %f45;
	add.f64 	%fd92, %fd148, %fd91;
	ld.global.f32 	%f46, [%rd18+4];
	ld.global.f32 	%f47, [%rd21+4];
	mul.f32 	%f48, %f46, %f47;
	cvt.f64.f32 	%fd93, %f48;
	add.f64 	%fd94, %fd88, %fd93;
	mul.f32 	%f49, %f46, %f46;
	cvt.f64.f32 	%fd95, %f49;
	add.f64 	%fd96, %fd90, %fd95;
	mul.f32 	%f50, %f47, %f47;
	cvt.f64.f32 	%fd97, %f50;
	add.f64 	%fd98, %fd92, %fd97;
	ld.global.f32 	%f51, [%rd18+8];
	ld.global.f32 	%f52, [%rd21+8];
	mul.f32 	%f53, %f51, %f52;
	cvt.f64.f32 	%fd99, %f53;
	add.f64 	%fd100, %fd94, %fd99;
	mul.f32 	%f54, %f51, %f51;
	cvt.f64.f32 	%fd101, %f54;
	add.f64 	%fd102, %fd96, %fd101;
	mul.f32 	%f55, %f52, %f52;
	cvt.f64.f32 	%fd103, %f55;
	add.f64 	%fd104, %fd98, %fd103;
	ld.global.f32 	%f56, [%rd18+12];
	ld.global.f32 	%f57, [%rd21+12];
	mul.f32 	%f58, %f56, %f57;
	cvt.f64.f32 	%fd105, %f58;
	add.f64 	%fd146, %fd100, %fd105;
	mul.f32 	%f59, %f56, %f56;
	cvt.f64.f32 	%fd106, %f59;
	add.f64 	%fd147, %fd102, %fd106;
	mul.f32 	%f60, %f57, %f57;
	cvt.f64.f32 	%fd107, %f60;
	add.f64 	%fd148, %fd104, %fd107;
	add.s32 	%r33, %r33, 4;
$L__BB0_8:
	setp.eq.s32 	%p7, %r10, 0;
	@%p7 bra 	$L__BB0_13;
	setp.eq.s32 	%p8, %r10, 1;
	@%p8 bra 	$L__BB0_11;
	cvt.u64.u32 	%rd22, %r33;
	add.s64 	%rd23, %rd22, %rd3;
	shl.b64 	%rd24, %rd23, 2;
	add.s64 	%rd25, %rd1, %rd24;
	ld.global.f32 	%f61, [%rd25];
	add.s64 	%rd26, %rd22, %rd4;
	shl.b64 	%rd27, %rd26, 2;
	add.s64 	%rd28, %rd2, %rd27;
	ld.global.f32 	%f62, [%rd28];
	mul.f32 	%f63, %f61, %f62;
	cvt.f64.f32 	%fd109, %f63;
	add.f64 	%fd110, %fd146, %fd109;
	mul.f32 	%f64, %f61, %f61;
	cvt.f64.f32 	%fd111, %f64;
	add.f64 	%fd112, %fd147, %fd111;
	mul.f32 	%f65, %f62, %f62;
	cvt.f64.f32 	%fd113, %f65;
	add.f64 	%fd114, %fd148, %fd113;
	ld.global.f32 	%f66, [%rd25+4];
	ld.global.f32 	%f67, [%rd28+4];
	mul.f32 	%f68, %f66, %f67;
	cvt.f64.f32 	%fd115, %f68;
	add.f64 	%fd146, %fd110, %fd115;
	mul.f32 	%f69, %f66, %f66;
	cvt.f64.f32 	%fd116, %f69;
	add.f64 	%fd147, %fd112, %fd116;
	mul.f32 	%f70, %f67, %f67;
	cvt.f64.f32 	%fd117, %f70;
	add.f64 	%fd148, %fd114, %fd117;
	add.s32 	%r33, %r33, 2;
$L__BB0_11:
	and.b32  	%r29, %r16, 1;
	setp.eq.b32 	%p9, %r29, 1;
	not.pred 	%p10, %p9;
	@%p10 bra 	$L__BB0_13;
	cvt.u64.u32 	%rd29, %r33;
	add.s64 	%rd30, %rd29, %rd3;
	shl.b64 	%rd31, %rd30, 2;
	add.s64 	%rd32, %rd1, %rd31;
	ld.global.f32 	%f71, [%rd32];
	add.s64 	%rd33, %rd29, %rd4;
	shl.b64 	%rd34, %rd33, 2;
	add.s64 	%rd35, %rd2, %rd34;
	ld.global.f32 	%f72, [%rd35];
	mul.f32 	%f73, %f71, %f72;
	cvt.f64.f32 	%fd118, %f73;
	add.f64 	%fd146, %fd146, %fd118;
	mul.f32 	%f74, %f71, %f71;
	cvt.f64.f32 	%fd119, %f74;
	add.f64 	%fd147, %fd147, %fd119;
	mul.f32 	%f75, %f72, %f72;
	cvt.f64.f32 	%fd120, %f75;
	add.f64 	%fd148, %fd148, %fd120;
$L__BB0_13:
	sqrt.rn.f64 	%fd121, %fd147;
	sqrt.rn.f64 	%fd122, %fd148;
	mul.f64 	%fd123, %fd121, %fd122;
	div.rn.f64 	%fd124, %fd146, %fd123;
	cvt.rn.f32.f64 	%f76, %fd124;
	cvta.to.global.u64 	%rd36, %rd7;
	mul.wide.s32 	%rd37, %r1, 4;
	add.s64 	%rd38, %rd36, %rd37;
	st.global.f32 	[%rd38], %f76;
$L__BB0_14:
	ret;

}
	// .globl	_Z8QueryMaxPKfPjjj
.visible .entry _Z8QueryMaxPKfPjjj(
	.param .u64 .ptr .align 1 _Z8QueryMaxPKfPjjj_param_0,
	.param .u64 .ptr .align 1 _Z8QueryMaxPKfPjjj_param_1,
	.param .u32 _Z8QueryMaxPKfPjjj_param_2,
	.param .u32 _Z8QueryMaxPKfPjjj_param_3
)
{
	.reg .pred 	%p<40>;
	.reg .b32 	%r<144>;
	.reg .b32 	%f<71>;
	.reg .b64 	%rd<65>;

	ld.param.u64 	%rd3, [_Z8QueryMaxPKfPjjj_param_0];
	ld.param.u64 	%rd2, [_Z8QueryMaxPKfPjjj_param_1];
	ld.param.u32 	%r38, [_Z8QueryMaxPKfPjjj_param_2];
	ld.param.u32 	%r37, [_Z8QueryMaxPKfPjjj_param_3];
	cvta.to.global.u64 	%rd1, %rd3;
	mov.u32 	%r39, %ctaid.x;
	mov.u32 	%r40, %ntid.x;
	mov.u32 	%r41, %tid.x;
	mad.lo.s32 	%r1, %r39, %r40, %r41;
	setp.ge.u32 	%p1, %r1, %r38;
	@%p1 bra 	$L__BB1_15;
	setp.eq.s32 	%p2, %r37, 0;
	mov.b32 	%r143, 0;
	@%p2 bra 	$L__BB1_14;
	mul.lo.s32 	%r2, %r37, %r1;
	and.b32  	%r3, %r37, 15;
	setp.lt.u32 	%p3, %r37, 16;
	mov.f32 	%f67, 0f00000000;
	mov.b32 	%r134, 0;
	mov.u32 	%r143, %r134;
	@%p3 bra 	$L__BB1_5;
	and.b32  	%r134, %r37, -16;
	mov.f32 	%f67, 0f00000000;
	mov.b32 	%r143, 0;
	mov.b32 	%r128, 7;
	mov.u32 	%r127, %r2;
$L__BB1_4:
	.pragma "nounroll";
	add.s32 	%r47, %r128, -7;
	mul.wide.u32 	%rd4, %r127, 4;
	add.s64 	%rd5, %rd1, %rd4;
	ld.global.f32 	%f12, [%rd5];
	setp.gt.f32 	%p4, %f12, %f67;
	selp.f32 	%f13, %f12, %f67, %p4;
	selp.b32 	%r48, %r47, %r143, %p4;
	add.s32 	%r49, %r127, 1;
	mul.wide.u32 	%rd6, %r49, 4;
	add.s64 	%rd7, %rd1, %rd6;
	ld.global.f32 	%f14, [%rd7];
	setp.gt.f32 	%p5, %f14, %f13;
	selp.f32 	%f15, %f14, %f13, %p5;
	add.s32 	%r50, %r128, -6;
	selp.b32 	%r51, %r50, %r48, %p5;
	add.s32 	%r52, %r127, 2;
	mul.wide.u32 	%rd8, %r52, 4;
	add.s64 	%rd9, %rd1, %rd8;
	ld.global.f32 	%f16, [%rd9];
	setp.gt.f32 	%p6, %f16, %f15;
	selp.f32 	%f17, %f16, %f15, %p6;
	add.s32 	%r53, %r128, -5;
	selp.b32 	%r54, %r53, %r51, %p6;
	add.s32 	%r55, %r127, 3;
	mul.wide.u32 	%rd10, %r55, 4;
	add.s64 	%rd11, %rd1, %rd10;
	ld.global.f32 	%f18, [%rd11];
	setp.gt.f32 	%p7, %f18, %f17;
	selp.f32 	%f19, %f18, %f17, %p7;
	add.s32 	%r56, %r128, -4;
	selp.b32 	%r57, %r56, %r54, %p7;
	add.s32 	%r58, %r127, 4;
	mul.wide.u32 	%rd12, %r58, 4;
	add.s64 	%rd13, %rd1, %rd12;
	ld.global.f32 	%f20, [%rd13];
	setp.gt.f32 	%p8, %f20, %f19;
	selp.f32 	%f21, %f20, %f19, %p8;
	add.s32 	%r59, %r128, -3;
	selp.b32 	%r60, %r59, %r57, %p8;
	add.s32 	%r61, %r127, 5;
	mul.wide.u32 	%rd14, %r61, 4;
	add.s64 	%rd15, %rd1, %rd14;
	ld.global.f32 	%f22, [%rd15];
	setp.gt.f32 	%p9, %f22, %f21;
	selp.f32 	%f23, %f22, %f21, %p9;
	add.s32 	%r62, %r128, -2;
	selp.b32 	%r63, %r62, %r60, %p9;
	add.s32 	%r64, %r127, 6;
	mul.wide.u32 	%rd16, %r64, 4;
	add.s64 	%rd17, %rd1, %rd16;
	ld.global.f32 	%f24, [%rd17];
	setp.gt.f32 	%p10, %f24, %f23;
	selp.f32 	%f25, %f24, %f23, %p10;
	add.s32 	%r65, %r128, -1;
	selp.b32 	%r66, %r65, %r63, %p10;
	add.s32 	%r67, %r127, 7;
	mul.wide.u32 	%rd18, %r67, 4;
	add.s64 	%rd19, %rd1, %rd18;
	ld.global.f32 	%f26, [%rd19];
	setp.gt.f32 	%p11, %f26, %f25;
	selp.f32 	%f27, %f26, %f25, %p11;
	selp.b32 	%r68, %r128, %r66, %p11;
	add.s32 	%r69, %r127, 8;
	mul.wide.u32 	%rd20, %r69, 4;
	add.s64 	%rd21, %rd1, %rd20;
	ld.global.f32 	%f28, [%rd21];
	setp.gt.f32 	%p12, %f28, %f27;
	selp.f32 	%f29, %f28, %f27, %p12;
	add.s32 	%r70, %r128, 1;
	selp.b32 	%r71, %r70, %r68, %p12;
	add.s32 	%r72, %r127, 9;
	mul.wide.u32 	%rd22, %r72, 4;
	add.s64 	%rd23, %rd1, %rd22;
	ld.global.f32 	%f30, [%rd23];
	setp.gt.f32 	%p13, %f30, %f29;
	selp.f32 	%f31, %f30, %f29, %p13;
	add.s32 	%r73, %r128, 2;
	selp.b32 	%r74, %r73, %r71, %p13;
	add.s32 	%r75, %r127, 10;
	mul.wide.u32 	%rd24, %r75, 4;
	add.s64 	%rd25, %rd1, %rd24;
	ld.global.f32 	%f32, [%rd25];
	setp.gt.f32 	%p14, %f32, %f31;
	selp.f32 	%f33, %f32, %f31, %p14;
	add.s32 	%r76, %r128, 3;
	selp.b32 	%r77, %r76, %r74, %p14;
	add.s32 	%r78, %r127, 11;
	mul.wide.u32 	%rd26, %r78, 4;
	add.s64 	%rd27, %rd1, %rd26;
	ld.global.f32 	%f34, [%rd27];
	setp.gt.f32 	%p15, %f34, %f33;
	selp.f32 	%f35, %f34, %f33, %p15;
	add.s32 	%r79, %r128, 4;
	selp.b32 	%r80, %r79, %r77, %p15;
	add.s32 	%r81, %r127, 12;
	mul.wide.u32 	%rd28, %r81, 4;
	add.s64 	%rd29, %rd1, %rd28;
	ld.global.f32 	%f36, [%rd29];
	setp.gt.f32 	%p16, %f36, %f35;
	selp.f32 	%f37, %f36, %f35, %p16;
	add.s32 	%r82, %r128, 5;
	selp.b32 	%r83, %r82, %r80, %p16;
	add.s32 	%r84, %r127, 13;
	mul.wide.u32 	%rd30, %r84, 4;
	add.s64 	%rd31, %rd1, %rd30;
	ld.global.f32 	%f38, [%rd31];
	setp.gt.f32 	%p17, %f38, %f37;
	selp.f32 	%f39, %f38, %f37, %p17;
	add.s32 	%r85, %r128, 6;
	selp.b32 	%r86, %r85, %r83, %p17;
	add.s32 	%r87, %r127, 14;
	mul.wide.u32 	%rd32, %r87, 4;
	add.s64 	%rd33, %rd1, %rd32;
	ld.global.f32 	%f40, [%rd33];
	setp.gt.f32 	%p18, %f40, %f39;
	selp.f32 	%f41, %f40, %f39, %p18;
	add.s32 	%r88, %r128, 7;
	selp.b32 	%r89, %r88, %r86, %p18;
	add.s32 	%r90, %r127, 15;
	mul.wide.u32 	%rd34, %r90, 4;
	add.s64 	%rd35, %rd1, %rd34;
	ld.global.f32 	%f42, [%rd35];
	setp.gt.f32 	%p19, %f42, %f41;
	selp.f32 	%f67, %f42, %f41, %p19;
	add.s32 	%r91, %r128, 8;
	selp.b32 	%r143, %r91, %r89, %p19;
	add.s32 	%r9, %r128, 16;
	add.s32 	%r127, %r127, 16;
	add.s32 	%r92, %r128, 9;
	setp.ne.s32 	%p20, %r92, %r134;
	mov.u32 	%r128, %r9;
	@%p20 bra 	$L__BB1_4;
$L__BB1_5:
	setp.eq.s32 	%p21, %r3, 0;
	@%p21 bra 	$L__BB1_14;
	and.b32  	%r14, %r37, 7;
	setp.lt.u32 	%p22, %r3, 8;
	@%p22 bra 	$L__BB1_8;
	add.s32 	%r94, %r134, %r2;
	mul.wide.u32 	%rd36, %r94, 4;
	add.s64 	%rd37, %rd1, %rd36;
	ld.global.f32 	%f43, [%rd37];
	setp.gt.f32 	%p23, %f43, %f67;
	selp.f32 	%f44, %f43, %f67, %p23;
	selp.b32 	%r95, %r134, %r143, %p23;
	add.s32 	%r96, %r134, 1;
	add.s32 	%r97, %r94, 1;
	mul.wide.u32 	%rd38, %r97, 4;
	add.s64 	%rd39, %rd1, %rd38;
	ld.global.f32 	%f45, [%rd39];
	setp.gt.f32 	%p24, %f45, %f44;
	selp.f32 	%f46, %f45, %f44, %p24;
	selp.b32 	%r98, %r96, %r95, %p24;
	add.s32 	%r99, %r134, 2;
	add.s32 	%r100, %r94, 2;
	mul.wide.u32 	%rd40, %r100, 4;
	add.s64 	%rd41, %rd1, %rd40;
	ld.global.f32 	%f47, [%rd41];
	setp.gt.f32 	%p25, %f47, %f46;
	selp.f32 	%f48, %f47, %f46, %p25;
	selp.b32 	%r101, %r99, %r98, %p25;
	add.s32 	%r102, %r134, 3;
	add.s32 	%r103, %r94, 3;
	mul.wide.u32 	%rd42, %r103, 4;
	add.s64 	%rd43, %rd1, %rd42;
	ld.global.f32 	%f49, [%rd43];
	setp.gt.f32 	%p26, %f49, %f48;
	selp.f32 	%f50, %f49, %f48, %p26;
	selp.b32 	%r104, %r102, %r101, %p26;
	add.s32 	%r105, %r134, 4;
	add.s32 	%r106, %r94, 4;
	mul.wide.u32 	%rd44, %r106, 4;
	add.s64 	%rd45, %rd1, %rd44;
	ld.global.f32 	%f51, [%rd45];
	setp.gt.f32 	%p27, %f51, %f50;
	selp.f32 	%f52, %f51, %f50, %p27;
	selp.b32 	%r107, %r105, %r104, %p27;
	add.s32 	%r108, %r134, 5;
	add.s32 	%r109, %r94, 5;
	mul.wide.u32 	%rd46, %r109, 4;
	add.s64 	%rd47, %rd1, %rd46;
	ld.global.f32 	%f53, [%rd47];
	setp.gt.f32 	%p28, %f53, %f52;
	selp.f32 	%f54, %f53, %f52, %p28;
	selp.b32 	%r110, %r108, %r107, %p28;
	add.s32 	%r111, %r134, 6;
	add.s32 	%r112, %r94, 6;
	mul.wide.u32 	%rd48, %r112, 4;
	add.s64 	%rd49, %rd1, %rd48;
	ld.global.f32 	%f55, [%rd49];
	setp.gt.f32 	%p29, %f55, %f54;
	selp.f32 	%f56, %f55, %f54, %p29;
	selp.b32 	%r113, %r111, %r110, %p29;
	add.s32 	%r114, %r134, 7;
	add.s32 	%r115, %r94, 7;
	mul.wide.u32 	%rd50, %r115, 4;
	add.s64 	%rd51, %rd1, %rd50;
	ld.global.f32 	%f57, [%rd51];
	setp.gt.f32 	%p30, %f57, %f56;
	selp.f32 	%f67, %f57, %f56, %p30;
	selp.b32 	%r143, %r114, %r113, %p30;
	add.s32 	%r134, %r134, 8;
$L__BB1_8:
	setp.eq.s32 	%p31, %r14, 0;
	@%p31 bra 	$L__BB1_14;
	and.b32  	%r20, %r37, 3;
	setp.lt.u32 	%p32, %r14, 4;
	@%p32 bra 	$L__BB1_11;
	add.s32 	%r117, %r134, %r2;
	mul.wide.u32 	%rd52, %r117, 4;
	add.s64 	%rd53, %rd1, %rd52;
	ld.global.f32 	%f58, [%rd53];
	setp.gt.f32 	%p33, %f58, %f67;
	selp.f32 	%f59, %f58, %f67, %p33;
	selp.b32 	%r118, %r134, %r143, %p33;
	add.s32 	%r119, %r134, 1;
	add.s32 	%r120, %r117, 1;
	mul.wide.u32 	%rd54, %r120, 4;
	add.s64 	%rd55, %rd1, %rd54;
	ld.global.f32 	%f60, [%rd55];
	setp.gt.f32 	%p34, %f60, %f59;
	selp.f32 	%f61, %f60, %f59, %p34;
	selp.b32 	%r121, %r119, %r118, %p34;
	add.s32 	%r122, %r134, 2;
	add.s32 	%r123, %r117, 2;
	mul.wide.u32 	%rd56, %r123, 4;
	add.s64 	%rd57, %rd1, %rd56;
	ld.global.f32 	%f62, [%rd57];
	setp.gt.f32 	%p35, %f62, %f61;
	selp.f32 	%f63, %f62, %f61, %p35;
	selp.b32 	%r124, %r122, %r121, %p35;
	add.s32 	%r125, %r134, 3;
	add.s32 	%r126, %r117, 3;
	mul.wide.u32 	%rd58, %r126, 4;
	add.s64 	%rd59, %rd1, %rd58;
	ld.global.f32 	%f64, [%rd59];
	setp.gt.f32 	%p36, %f64, %f63;
	selp.f32 	%f67, %f64, %f63, %p36;
	selp.b32 	%r143, %r125, %r124, %p36;
	add.s32 	%r134, %r134, 4;
$L__BB1_11:
	setp.eq.s32 	%p37, %r20, 0;
	@%p37 bra 	$L__BB1_14;
	add.s32 	%r140, %r134, %r2;
	neg.s32 	%r139, %r20;
$L__BB1_13:
	.pragma "nounroll";
	mul.wide.u32 	%rd60, %r140, 4;
	add.s64 	%rd61, %rd1, %rd60;
	ld.global.f32 	%f65, [%rd61];
	setp.gt.f32 	%p38, %f65, %f67;
	selp.f32 	%f67, %f65, %f67, %p38;
	selp.b32 	%r143, %r134, %r143, %p38;
	add.s32 	%r134, %r134, 1;
	add.s32 	%r140, %r140, 1;
	add.s32 	%r139, %r139, 1;
	setp.ne.s32 	%p39, %r139, 0;
	@%p39 bra 	$L__BB1_13;
$L__BB1_14:
	cvta.to.global.u64 	%rd62, %rd2;
	mul.wide.s32 	%rd63, %r1, 4;
	add.s64 	%rd64, %rd62, %rd63;
	st.global.u32 	[%rd64], %r143;
$L__BB1_15:
	ret;

}
	// .globl	_Z8QueryMinPKfPjjj
.visible .entry _Z8QueryMinPKfPjjj(
	.param .u64 .ptr .align 1 _Z8QueryMinPKfPjjj_param_0,
	.param .u64 .ptr .align 1 _Z8QueryMinPKfPjjj_param_1,
	.param .u32 _Z8QueryMinPKfPjjj_param_2,
	.param .u32 _Z8QueryMinPKfPjjj_param_3
)
{
	.reg .pred 	%p<40>;
	.reg .b32 	%r<144>;
	.reg .b32 	%f<71>;
	.reg .b64 	%rd<65>;

	ld.param.u64 	%rd3, [_Z8QueryMinPKfPjjj_param_0];
	ld.param.u64 	%rd2, [_Z8QueryMinPKfPjjj_param_1];
	ld.param.u32 	%r38, [_Z8QueryMinPKfPjjj_param_2];
	ld.param.u32 	%r37, [_Z8QueryMinPKfPjjj_param_3];
	cvta.to.global.u64 	%rd1, %rd3;
	mov.u32 	%r39, %ctaid.x;
	mov.u32 	%r40, %ntid.x;
	mov.u32 	%r41, %tid.x;
	mad.lo.s32 	%r1, %r39, %r40, %r41;
	setp.ge.u32 	%p1, %r1, %r38;
	@%p1 bra 	$L__BB2_15;
	setp.eq.s32 	%p2, %r37, 0;
	mov.b32 	%r143, 0;
	@%p2 bra 	$L__BB2_14;
	mul.lo.s32 	%r2, %r37, %r1;
	and.b32  	%r3, %r37, 15;
	setp.lt.u32 	%p3, %r37, 16;
	mov.f32 	%f67, 0f3F800000;
	mov.b32 	%r134, 0;
	mov.u32 	%r143, %r134;
	@%p3 bra 	$L__BB2_5;
	and.b32  	%r134, %r37, -16;
	mov.f32 	%f67, 0f3F800000;
	mov.b32 	%r143, 0;
	mov.b32 	%r128, 7;
	mov.u32 	%r127, %r2;
$L__BB2_4:
	.pragma "nounroll";
	add.s32 	%r47, %r128, -7;
	mul.wide.u32 	%rd4, %r127, 4;
	add.s64 	%rd5, %rd1, %rd4;
	ld.global.f32 	%f12, [%rd5];
	setp.lt.f32 	%p4, %f12, %f67;
	selp.f32 	%f13, %f12, %f67, %p4;
	selp.b32 	%r48, %r47, %r143, %p4;
	add.s32 	%r49, %r127, 1;
	mul.wide.u32 	%rd6, %r49, 4;
	add.s64 	%rd7, %rd1, %rd6;
	ld.global.f32 	%f14, [%rd7];
	setp.lt.f32 	%p5, %f14, %f13;
	selp.f32 	%f15, %f14, %f13, %p5;
	add.s32 	%r50, %r128, -6;
	selp.b32 	%r51, %r50, %r48, %p5;
	add.s32 	%r52, %r127, 2;
	mul.wide.u32 	%rd8, %r52, 4;
	add.s64 	%rd9, %rd1, %rd8;
	ld.global.f32 	%f16, [%rd9];
	setp.lt.f32 	%p6, %f16, %f15;
	selp.f32 	%f17, %f16, %f15, %p6;
	add.s32 	%r53, %r128, -5;
	selp.b32 	%r54, %r53, %r51, %p6;
	add.s32 	%r55, %r127, 3;
	mul.wide.u32 	%rd10, %r55, 4;
	add.s64 	%rd11, %rd1, %rd10;
	ld.global.f32 	%f18, [%rd11];
	setp.lt.f32 	%p7, %f18, %f17;
	selp.f32 	%f19, %f18, %f17, %p7;
	add.s32 	%r56, %r128, -4;
	selp.b32 	%r57, %r56, %r54, %p7;
	add.s32 	%r58, %r127, 4;
	mul.wide.u32 	%rd12, %r58, 4;
	add.s64 	%rd13, %rd1, %rd12;
	ld.global.f32 	%f20, [%rd13];
	setp.lt.f32 	%p8, %f20, %f19;
	selp.f32 	%f21, %f20, %f19, %p8;
	add.s32 	%r59, %r128, -3;
	selp.b32 	%r60, %r59, %r57, %p8;
	add.s32 	%r61, %r127, 5;
	mul.wide.u32 	%rd14, %r61, 4;
	add.s64 	%rd15, %rd1, %rd14;
	ld.global.f32 	%f22, [%rd15];
	setp.lt.f32 	%p9, %f22, %f21;
	selp.f32 	%f23, %f22, %f21, %p9;
	add.s32 	%r62, %r128, -2;
	selp.b32 	%r63, %r62, %r60, %p9;
	add.s32 	%r64, %r127, 6;
	mul.wide.u32 	%rd16, %r64, 4;
	add.s64 	%rd17, %rd1, %rd16;
	ld.global.f32 	%f24, [%rd17];
	setp.lt.f32 	%p10, %f24, %f23;
	selp.f32 	%f25, %f24, %f23, %p10;
	add.s32 	%r65, %r128, -1;
	selp.b32 	%r66, %r65, %r63, %p10;
	add.s32 	%r67, %r127, 7;
	mul.wide.u32 	%rd18, %r67, 4;
	add.s64 	%rd19, %rd1, %rd18;
	ld.global.f32 	%f26, [%rd19];
	setp.lt.f32 	%p11, %f26, %f25;
	selp.f32 	%f27, %f26, %f25, %p11;
	selp.b32 	%r68, %r128, %r66, %p11;
	add.s32 	%r69, %r127, 8;
	mul.wide.u32 	%rd20, %r69, 4;
	add.s64 	%rd21, %rd1, %rd20;
	ld.global.f32 	%f28, [%rd21];
	setp.lt.f32 	%p12, %f28, %f27;
	selp.f32 	%f29, %f28, %f27, %p12;
	add.s32 	%r70, %r128, 1;
	selp.b32 	%r71, %r70, %r68, %p12;
	add.s32 	%r72, %r127, 9;
	mul.wide.u32 	%rd22, %r72, 4;
	add.s64 	%rd23, %rd1, %rd22;
	ld.global.f32 	%f30, [%rd23];
	setp.lt.f32 	%p13, %f30, %f29;
	selp.f32 	%f31, %f30, %f29, %p13;
	add.s32 	%r73, %r128, 2;
	selp.b32 	%r74, %r73, %r71, %p13;
	add.s32 	%r75, %r127, 10;
	mul.wide.u32 	%rd24, %r75, 4;
	add.s64 	%rd25, %rd1, %rd24;
	ld.global.f32 	%f32, [%rd25];
	setp.lt.f32 	%p14, %f32, %f31;
	selp.f32 	%f33, %f32, %f31, %p14;
	add.s32 	%r76, %r128, 3;
	selp.b32 	%r77, %r76, %r74, %p14;
	add.s32 	%r78, %r127, 11;
	mul.wide.u32 	%rd26, %r78, 4;
	add.s64 	%rd27, %rd1, %rd26;
	ld.global.f32 	%f34, [%rd27];
	setp.lt.f32 	%p15, %f34, %f33;
	selp.f32 	%f35, %f34, %f33, %p15;
	add.s32 	%r79, %r128, 4;
	selp.b32 	%r80, %r79, %r77, %p15;
	add.s32 	%r81, %r127, 12;
	mul.wide.u32 	%rd28, %r81, 4;
	add.s64 	%rd29, %rd1, %rd28;
	ld.global.f32 	%f36, [%rd29];
	setp.lt.f32 	%p16, %f36, %f35;
	selp.f32 	%f37, %f36, %f35, %p16;
	add.s32 	%r82, %r128, 5;
	selp.b32 	%r83, %r82, %r80, %p16;
	add.s32 	%r84, %r127, 13;
	mul.wide.u32 	%rd30, %r84, 4;
	add.s64 	%rd31, %rd1, %rd30;
	ld.global.f32 	%f38, [%rd31];
	setp.lt.f32 	%p17, %f38, %f37;
	selp.f32 	%f39, %f38, %f37, %p17;
	add.s32 	%r85, %r128, 6;
	selp.b32 	%r86, %r85, %r83, %p17;
	add.s32 	%r87, %r127, 14;
	mul.wide.u32 	%rd32, %r87, 4;
	add.s64 	%rd33, %rd1, %rd32;
	ld.global.f32 	%f40, [%rd33];
	setp.lt.f32 	%p18, %f40, %f39;
	selp.f32 	%f41, %f40, %f39, %p18;
	add.s32 	%r88, %r128, 7;
	selp.b32 	%r89, %r88, %r86, %p18;
	add.s32 	%r90, %r127, 15;
	mul.wide.u32 	%rd34, %r90, 4;
	add.s64 	%rd35, %rd1, %rd34;
	ld.global.f32 	%f42, [%rd35];
	setp.lt.f32 	%p19, %f42, %f41;
	selp.f32 	%f67, %f42, %f41, %p19;
	add.s32 	%r91, %r128, 8;
	selp.b32 	%r143, %r91, %r89, %p19;
	add.s32 	%r9, %r128, 16;
	add.s32 	%r127, %r127, 16;
	add.s32 	%r92, %r128, 9;
	setp.ne.s32 	%p20, %r92, %r134;
	mov.u32 	%r128, %r9;
	@%p20 bra 	$L__BB2_4;
$L__BB2_5:
	setp.eq.s32 	%p21, %r3, 0;
	@%p21 bra 	$L__BB2_14;
	and.b32  	%r14, %r37, 7;
	setp.lt.u32 	%p22, %r3, 8;
	@%p22 bra 	$L__BB2_8;
	add.s32 	%r94, %r134, %r2;
	mul.wide.u32 	%rd36, %r94, 4;
	add.s64 	%rd37, %rd1, %rd36;
	ld.global.f32 	%f43, [%rd37];
	setp.lt.f32 	%p23, %f43, %f67;
	selp.f32 	%f44, %f43, %f67, %p23;
	selp.b32 	%r95, %r134, %r143, %p23;
	add.s32 	%r96, %r134, 1;
	add.s32 	%r97, %r94, 1;
	mul.wide.u32 	%rd38, %r97, 4;
	add.s64 	%rd39, %rd1, %rd38;
	ld.global.f32 	%f45, [%rd39];
	setp.lt.f32 	%p24, %f45, %f44;
	selp.f32 	%f46, %f45, %f44, %p24;
	selp.b32 	%r98, %r96, %r95, %p24;
	add.s32 	%r99, %r134, 2;
	add.s32 	%r100, %r94, 2;
	mul.wide.u32 	%rd40, %r100, 4;
	add.s64 	%rd41, %rd1, %rd40;
	ld.global.f32 	%f47, [%rd41];
	setp.lt.f32 	%p25, %f47, %f46;
	selp.f32 	%f48, %f47, %f46, %p25;
	selp.b32 	%r101, %r99, %r98, %p25;
	add.s32 	%r102, %r134, 3;
	add.s32 	%r103, %r94, 3;
	mul.wide.u32 	%rd42, %r103, 4;
	add.s64 	%rd43, %rd1, %rd42;
	ld.global.f32 	%f49, [%rd43];
	setp.lt.f32 	%p26, %f49, %f48;
	selp.f32 	%f50, %f49, %f48, %p26;
	selp.b32 	%r104, %r102, %r101, %p26;
	add.s32 	%r105, %r134, 4;
	add.s32 	%r106, %r94, 4;
	mul.wide.u32 	%rd44, %r106, 4;
	add.s64 	%rd45, %rd1, %rd44;
	ld.global.f32 	%f51, [%rd45];
	setp.lt.f32 	%p27, %f51, %f50;
	selp.f32 	%f52, %f51, %f50, %p27;
	selp.b32 	%r107, %r105, %r104, %p27;
	add.s32 	%r108, %r134, 5;
	add.s32 	%r109, %r94, 5;
	mul.wide.u32 	%rd46, %r109, 4;
	add.s64 	%rd47, %rd1, %rd46;
	ld.global.f32 	%f53, [%rd47];
	setp.lt.f32 	%p28, %f53, %f52;
	selp.f32 	%f54, %f53, %f52, %p28;
	selp.b32 	%r110, %r108, %r107, %p28;
	add.s32 	%r111, %r134, 6;
	add.s32 	%r112, %r94, 6;
	mul.wide.u32 	%rd48, %r112, 4;
	add.s64 	%rd49, %rd1, %rd48;
	ld.global.f32 	%f55, [%rd49];
	setp.lt.f32 	%p29, %f55, %f54;
	selp.f32 	%f56, %f55, %f54, %p29;
	selp.b32 	%r113, %r111, %r110, %p29;
	add.s32 	%r114, %r134, 7;
	add.s32 	%r115, %r94, 7;
	mul.wide.u32 	%rd50, %r115, 4;
	add.s64 	%rd51, %rd1, %rd50;
	ld.global.f32 	%f57, [%rd51];
	setp.lt.f32 	%p30, %f57, %f56;
	selp.f32 	%f67, %f57, %f56, %p30;
	selp.b32 	%r143, %r114, %r113, %p30;
	add.s32 	%r134, %r134, 8;
$L__BB2_8:
	setp.eq.s32 	%p31, %r14, 0;
	@%p31 bra 	$L__BB2_14;
	and.b32  	%r20, %r37, 3;
	setp.lt.u32 	%p32, %r14, 4;
	@%p32 bra 	$L__BB2_11;
	add.s32 	%r117, %r134, %r2;
	mul.wide.u32 	%rd52, %r117, 4;
	add.s64 	%rd53, %rd1, %rd52;
	ld.global.f32 	%f58, [%rd53];
	setp.lt.f32 	%p33, %f58, %f67;
	selp.f32 	%f59, %f58, %f67, %p33;
	selp.b32 	%r118, %r134, %r143, %p33;
	add.s32 	%r119, %r134, 1;
	add.s32 	%r120, %r117, 1;
	mul.wide.u32 	%rd54, %r120, 4;
	add.s64 	%rd55, %rd1, %rd54;
	ld.global.f32 	%f60, [%rd55];
	setp.lt.f32 	%p34, %f60, %f59;
	selp.f32 	%f61, %f60, %f59, %p34;
	selp.b32 	%r121, %r119, %r118, %p34;
	add.s32 	%r122, %r134, 2;
	add.s32 	%r123, %r117, 2;
	mul.wide.u32 	%rd56, %r123, 4;
	add.s64 	%rd57, %rd1, %rd56;
	ld.global.f32 	%f62, [%rd57];
	setp.lt.f32 	%p35, %f62, %f61;
	selp.f32 	%f63, %f62, %f61, %p35;
	selp.b32 	%r124, %r122, %r121, %p35;
	add.s32 	%r125, %r134, 3;
	add.s32 	%r126, %r117, 3;
	mul.wide.u32 	%rd58, %r126, 4;
	add.s64 	%rd59, %rd1, %rd58;
	ld.global.f32 	%f64, [%rd59];
	setp.lt.f32 	%p36, %f64, %f63;
	selp.f32 	%f67, %f64, %f63, %p36;
	selp.b32 	%r143, %r125, %r124, %p36;
	add.s32 	%r134, %r134, 4;
$L__BB2_11:
	setp.eq.s32 	%p37, %r20, 0;
	@%p37 bra 	$L__BB2_14;
	add.s32 	%r140, %r134, %r2;
	neg.s32 	%r139, %r20;
$L__BB2_13:
	.pragma "nounroll";
	mul.wide.u32 	%rd60, %r140, 4;
	add.s64 	%rd61, %rd1, %rd60;
	ld.global.f32 	%f65, [%rd61];
	setp.lt.f32 	%p38, %f65, %f67;
	selp.f32 	%f67, %f65, %f67, %p38;
	selp.b32 	%r143, %r134, %r143, %p38;
	add.s32 	%r134, %r134, 1;
	add.s32 	%r140, %r140, 1;
	add.s32 	%r139, %r139, 1;
	setp.ne.s32 	%p39, %r139, 0;
	@%p39 bra 	$L__BB2_13;
$L__BB2_14:
	cvta.to.global.u64 	%rd62, %rd2;
	mul.wide.s32 	%rd63, %r1, 4;
	add.s64 	%rd64, %rd62, %rd63;
	st.global.u32 	[%rd64], %r143;
$L__BB2_15:
	ret;

}


// ===== COMPILED SASS (sm_100) =====

	.target	sm_100

	.elftype	@"ET_EXEC"


//--------------------- .note.nv.tkinfo           --------------------------
	.section	.note.nv.tkinfo,"",@"SHT_NOTE"
	.sectionflags	@"SHF_NOTE_NV_TKINFO"
	.tkinfo
        /*0018*/ 	.word	0x00000002
        /*0030*/ 	.string	""
        /*0030*/ 	.string	"ptxas"
        /*0030*/ 	.string	"Cuda compilation tools, release 13.0, V13.0.88"
        /*0030*/ 	.string	"Build cuda_13.0.r13.0/compiler.36424714_0"
        /*0030*/ 	.string	"-arch sm_100 -m 64 "



//--------------------- .note.nv.cuinfo           --------------------------
	.section	.note.nv.cuinfo,"",@"SHT_NOTE"
	.sectionflags	@"SHF_NOTE_NV_CUINFO"
        /*0018*/ 	.short	0x0002
        /*001a*/ 	.short	0x0064
        /*001c*/ 	.short	0x0082
	.zero		2


//--------------------- .nv.info                  --------------------------
	.section	.nv.info,"",@"SHT_CUDA_INFO"
	.align	4


	//----- nvinfo : EIATTR_REGCOUNT
	.align		4
        /*0000*/ 	.byte	0x04, 0x2f
        /*0002*/ 	.short	(.L_1 - .L_0)
	.align		4
.L_0:
        /*0004*/ 	.word	index@(_Z22CosineSimilarityKernelPKfS0_Pfjjj)
        /*0008*/ 	.word	0x00000020


	//----- nvinfo : EIATTR_FRAME_SIZE
	.align		4
.L_1:
        /*000c*/ 	.byte	0x04, 0x11
        /*000e*/ 	.short	(.L_3 - .L_2)
	.align		4
.L_2:
        /*0010*/ 	.word	index@($__internal_1_$__cuda_sm20_dsqrt_rn_f64_mediumpath_v1)
        /*0014*/ 	.word	0x00000000


	//----- nvinfo : EIATTR_FRAME_SIZE
	.align		4
.L_3:
        /*0018*/ 	.byte	0x04, 0x11
        /*001a*/ 	.short	(.L_5 - .L_4)
	.align		4
.L_4:
        /*001c*/ 	.word	index@($__internal_0_$__cuda_sm20_div_rn_f64_full)
        /*0020*/ 	.word	0x00000000


	//----- nvinfo : EIATTR_FRAME_SIZE
	.align		4
.L_5:
        /*0024*/ 	.byte	0x04, 0x11
        /*0026*/ 	.short	(.L_7 - .L_6)
	.align		4
.L_6:
        /*0028*/ 	.word	index@(_Z22CosineSimilarityKernelPKfS0_Pfjjj)
        /*002c*/ 	.word	0x00000000


	//----- nvinfo : EIATTR_REGCOUNT
	.align		4
.L_7:
        /*0030*/ 	.byte	0x04, 0x2f
        /*0032*/ 	.short	(.L_9 - .L_8)
	.align		4
.L_8:
        /*0034*/ 	.word	index@(_Z8QueryMaxPKfPjjj)
        /*0038*/ 	.word	0x00000020


	//----- nvinfo : EIATTR_FRAME_SIZE
	.align		4
.L_9:
        /*003c*/ 	.byte	0x04, 0x11
        /*003e*/ 	.short	(.L_11 - .L_10)
	.align		4
.L_10:
        /*0040*/ 	.word	index@(_Z8QueryMaxPKfPjjj)
        /*0044*/ 	.word	0x00000000


	//----- nvinfo : EIATTR_REGCOUNT
	.align		4
.L_11:
        /*0048*/ 	.byte	0x04, 0x2f
        /*004a*/ 	.short	(.L_13 - .L_12)
	.align		4
.L_12:
        /*004c*/ 	.word	index@(_Z8QueryMinPKfPjjj)
        /*0050*/ 	.word	0x00000020


	//----- nvinfo : EIATTR_FRAME_SIZE
	.align		4
.L_13:
        /*0054*/ 	.byte	0x04, 0x11
        /*0056*/ 	.short	(.L_15 - .L_14)
	.align		4
.L_14:
        /*0058*/ 	.word	index@(_Z8QueryMinPKfPjjj)
        /*005c*/ 	.word	0x00000000


	//----- nvinfo : EIATTR_MIN_STACK_SIZE
	.align		4
.L_15:
        /*0060*/ 	.byte	0x04, 0x12
        /*0062*/ 	.short	(.L_17 - .L_16)
	.align		4
.L_16:
        /*0064*/ 	.word	index@(_Z8QueryMinPKfPjjj)
        /*0068*/ 	.word	0x00000000


	//----- nvinfo : EIATTR_MIN_STACK_SIZE
	.align		4
.L_17:
        /*006c*/ 	.byte	0x04, 0x12
        /*006e*/ 	.short	(.L_19 - .L_18)
	.align		4
.L_18:
        /*0070*/ 	.word	index@(_Z8QueryMaxPKfPjjj)
        /*0074*/ 	.word	0x00000000


	//----- nvinfo : EIATTR_MIN_STACK_SIZE
	.align		4
.L_19:
        /*0078*/ 	.byte	0x04, 0x12
        /*007a*/ 	.short	(.L_21 - .L_20)
	.align		4
.L_20:
        /*007c*/ 	.word	index@(_Z22CosineSimilarityKernelPKfS0_Pfjjj)
        /*0080*/ 	.word	0x00000000
.L_21:


//--------------------- .nv.compat                --------------------------
	.section	.nv.compat,"",@"SHT_CUDA_COMPAT_INFO"
	.align	4
        /*0000*/ 	.byte	0x02, 0x09, 0x00, 0x00, 0x02, 0x02, 0x01, 0x00, 0x02, 0x05, 0x05, 0x00, 0x03, 0x07, 0x01, 0x01
        /*0010*/ 	.byte	0x02, 0x03, 0x00, 0x00, 0x02, 0x06, 0x01, 0x00, 0x04, 0x0b, 0x08, 0x00, 0x01, 0x00, 0x00, 0x00
        /*0020*/ 	.byte	0x00, 0x00, 0x00, 0x00


//--------------------- .nv.info._Z8QueryMinPKfPjjj --------------------------
	.section	.nv.info._Z8QueryMinPKfPjjj,"",@"SHT_CUDA_INFO"
	.sectionflags	@""
	.align	4


	//----- nvinfo : EIATTR_CUDA_API_VERSION
	.align		4
        /*0000*/ 	.byte	0x04, 0x37
        /*0002*/ 	.short	(.L_23 - .L_22)
.L_22:
        /*0004*/ 	.word	0x00000082


	//----- nvinfo : EIATTR_KPARAM_INFO
	.align		4
.L_23:
        /*0008*/ 	.byte	0x04, 0x17
        /*000a*/ 	.short	(.L_25 - .L_24)
.L_24:
        /*000c*/ 	.word	0x00000000
        /*0010*/ 	.short	0x0003
        /*0012*/ 	.short	0x0014
        /*0014*/ 	.byte	0x00, 0xf0, 0x11, 0x00


	//----- nvinfo : EIATTR_KPARAM_INFO
	.align		4
.L_25:
        /*0018*/ 	.byte	0x04, 0x17
        /*001a*/ 	.short	(.L_27 - .L_26)
.L_26:
        /*001c*/ 	.word	0x00000000
        /*0020*/ 	.short	0x0002
        /*0022*/ 	.short	0x0010
        /*0024*/ 	.byte	0x00, 0xf0, 0x11, 0x00


	//----- nvinfo : EIATTR_KPARAM_INFO
	.align		4
.L_27:
        /*0028*/ 	.byte	0x04, 0x17
        /*002a*/ 	.short	(.L_29 - .L_28)
.L_28:
        /*002c*/ 	.word	0x00000000
        /*0030*/ 	.short	0x0001
        /*0032*/ 	.short	0x0008
        /*0034*/ 	.byte	0x00, 0xf5, 0x21, 0x00


	//----- nvinfo : EIATTR_KPARAM_INFO
	.align		4
.L_29:
        /*0038*/ 	.byte	0x04, 0x17
        /*003a*/ 	.short	(.L_31 - .L_30)
.L_30:
        /*003c*/ 	.word	0x00000000
        /*0040*/ 	.short	0x0000
        /*0042*/ 	.short	0x0000
        /*0044*/ 	.byte	0x00, 0xf5, 0x21, 0x00


	//----- nvinfo : EIATTR_SPARSE_MMA_MASK
	.align		4
.L_31:
        /*0048*/ 	.byte	0x03, 0x50
        /*004a*/ 	.short	0x0000


	//----- nvinfo : EIATTR_MAXREG_COUNT
	.align		4
        /*004c*/ 	.byte	0x03, 0x1b
        /*004e*/ 	.short	0x00ff


	//----- nvinfo : EIATTR_MERCURY_ISA_VERSION
	.align		4
        /*0050*/ 	.byte	0x03, 0x5f
        /*0052*/ 	.short	0x0101


	//----- nvinfo : EIATTR_VRC_CTA_INIT_COUNT
	.align		4
        /*0054*/ 	.byte	0x02, 0x4a
	.zero		1
	.zero		1


	//----- nvinfo : EIATTR_EXIT_INSTR_OFFSETS
	.align		4
        /*0058*/ 	.byte	0x04, 0x1c
        /*005a*/ 	.short	(.L_33 - .L_32)


	//   ....[0]....
.L_32:
        /*005c*/ 	.word	0x00000070


	//   ....[1]....
        /*0060*/ 	.word	0x00000e70


	//----- nvinfo : EIATTR_CBANK_PARAM_SIZE
	.align		4
.L_33:
        /*0064*/ 	.byte	0x03, 0x19
        /*0066*/ 	.short	0x0018


	//----- nvinfo : EIATTR_PARAM_CBANK
	.align		4
        /*0068*/ 	.byte	0x04, 0x0a
        /*006a*/ 	.short	(.L_35 - .L_34)
	.align		4
.L_34:
        /*006c*/ 	.word	index@(.nv.constant0._Z8QueryMinPKfPjjj)
        /*0070*/ 	.short	0x0380
        /*0072*/ 	.short	0x0018


	//----- nvinfo : EIATTR_SW_WAR
	.align		4
.L_35:
        /*0074*/ 	.byte	0x04, 0x36
        /*0076*/ 	.short	(.L_37 - .L_36)
.L_36:
        /*0078*/ 	.word	0x00000008
.L_37:


//--------------------- .nv.info._Z8QueryMaxPKfPjjj --------------------------
	.section	.nv.info._Z8QueryMaxPKfPjjj,"",@"SHT_CUDA_INFO"
	.sectionflags	@""
	.align	4


	//----- nvinfo : EIATTR_CUDA_API_VERSION
	.align		4
        /*0000*/ 	.byte	0x04, 0x37
        /*0002*/ 	.short	(.L_39 - .L_38)
.L_38:
        /*0004*/ 	.word	0x00000082


	//----- nvinfo : EIATTR_KPARAM_INFO
	.align		4
.L_39:
        /*0008*/ 	.byte	0x04, 0x17
        /*000a*/ 	.short	(.L_41 - .L_40)
.L_40:
        /*000c*/ 	.word	0x00000000
        /*0010*/ 	.short	0x0003
        /*0012*/ 	.short	0x0014
        /*0014*/ 	.byte	0x00, 0xf0, 0x11, 0x00


	//----- nvinfo : EIATTR_KPARAM_INFO
	.align		4
.L_41:
        /*0018*/ 	.byte	0x04, 0x17
        /*001a*/ 	.short	(.L_43 - .L_42)
.L_42:
        /*001c*/ 	.word	0x00000000
        /*0020*/ 	.short	0x0002
        /*0022*/ 	.short	0x0010
        /*0024*/ 	.byte	0x00, 0xf0, 0x11, 0x00


	//----- nvinfo : EIATTR_KPARAM_INFO
	.align		4
.L_43:
        /*0028*/ 	.byte	0x04, 0x17
        /*002a*/ 	.short	(.L_45 - .L_44)
.L_44:
        /*002c*/ 	.word	0x00000000
        /*0030*/ 	.short	0x0001
        /*0032*/ 	.short	0x0008
        /*0034*/ 	.byte	0x00, 0xf5, 0x21, 0x00


	//----- nvinfo : EIATTR_KPARAM_INFO
	.align		4
.L_45:
        /*0038*/ 	.byte	0x04, 0x17
        /*003a*/ 	.short	(.L_47 - .L_46)
.L_46:
        /*003c*/ 	.word	0x00000000
        /*0040*/ 	.short	0x0000
        /*0042*/ 	.short	0x0000
        /*0044*/ 	.byte	0x00, 0xf5, 0x21, 0x00


	//----- nvinfo : EIATTR_SPARSE_MMA_MASK
	.align		4
.L_47:
        /*0048*/ 	.byte	0x03, 0x50
        /*004a*/ 	.short	0x0000


	//----- nvinfo : EIATTR_MAXREG_COUNT
	.align		4
        /*004c*/ 	.byte	0x03, 0x1b
        /*004e*/ 	.short	0x00ff


	//----- nvinfo : EIATTR_MERCURY_ISA_VERSION
	.align		4
        /*0050*/ 	.byte	0x03, 0x5f
        /*0052*/ 	.short	0x0101


	//----- nvinfo : EIATTR_VRC_CTA_INIT_COUNT
	.align		4
        /*0054*/ 	.byte	0x02, 0x4a
	.zero		1
	.zero		1


	//----- nvinfo : EIATTR_EXIT_INSTR_OFFSETS
	.align		4
        /*0058*/ 	.byte	0x04, 0x1c
        /*005a*/ 	.short	(.L_49 - .L_48)


	//   ....[0]....
.L_48:
        /*005c*/ 	.word	0x00000070


	//   ....[1]....
        /*0060*/ 	.word	0x00000e60


	//----- nvinfo : EIATTR_CBANK_PARAM_SIZE
	.align		4
.L_49:
        /*0064*/ 	.byte	0x03, 0x19
        /*0066*/ 	.short	0x0018


	//----- nvinfo : EIATTR_PARAM_CBANK
	.align		4
        /*0068*/ 	.byte	0x04, 0x0a
        /*006a*/ 	.short	(.L_51 - .L_50)
	.align		4
.L_50:
        /*006c*/ 	.word	index@(.nv.constant0._Z8QueryMaxPKfPjjj)
        /*0070*/ 	.short	0x0380
        /*0072*/ 	.short	0x0018


	//----- nvinfo : EIATTR_SW_WAR
	.align		4
.L_51:
        /*0074*/ 	.byte	0x04, 0x36
        /*0076*/ 	.short	(.L_53 - .L_52)
.L_52:
        /*0078*/ 	.word	0x00000008
.L_53:


//--------------------- .nv.info._Z22CosineSimilarityKernelPKfS0_Pfjjj --------------------------
	.section	.nv.info._Z22CosineSimilarityKernelPKfS0_Pfjjj,"",@"SHT_CUDA_INFO"
	.sectionflags	@""
	.align	4


	//----- nvinfo : EIATTR_CUDA_API_VERSION
	.align		4
        /*0000*/ 	.byte	0x04, 0x37
        /*0002*/ 	.short	(.L_55 - .L_54)
.L_54:
        /*0004*/ 	.word	0x00000082


	//----- nvinfo : EIATTR_KPARAM_INFO
	.align		4
.L_55:
        /*0008*/ 	.byte	0x04, 0x17
        /*000a*/ 	.short	(.L_57 - .L_56)
.L_56:
        /*000c*/ 	.word	0x00000000
        /*0010*/ 	.short	0x0005
        /*0012*/ 	.short	0x0020
        /*0014*/ 	.byte	0x00, 0xf0, 0x11, 0x00


	//----- nvinfo : EIATTR_KPARAM_INFO
	.align		4
.L_57:
        /*0018*/ 	.byte	0x04, 0x17
        /*001a*/ 	.short	(.L_59 - .L_58)
.L_58:
        /*001c*/ 	.word	0x00000000
        /*0020*/ 	.short	0x0004
        /*0022*/ 	.short	0x001c
        /*0024*/ 	.byte	0x00, 0xf0, 0x11, 0x00


	//----- nvinfo : EIATTR_KPARAM_INFO
	.align		4
.L_59:
        /*0028*/ 	.byte	0x04, 0x17
        /*002a*/ 	.short	(.L_61 - .L_60)
.L_60:
        /*002c*/ 	.word	0x00000000
        /*0030*/ 	.short	0x0003
        /*0032*/ 	.short	0x0018
        /*0034*/ 	.byte	0x00, 0xf0, 0x11, 0x00


	//----- nvinfo : EIATTR_KPARAM_INFO
	.align		4
.L_61:
        /*0038*/ 	.byte	0x04, 0x17
        /*003a*/ 	.short	(.L_63 - .L_62)
.L_62:
        /*003c*/ 	.word	0x00000000
        /*0040*/ 	.short	0x0002
        /*0042*/ 	.short	0x0010
        /*0044*/ 	.byte	0x00, 0xf5, 0x21, 0x00


	//----- nvinfo : EIATTR_KPARAM_INFO
	.align		4
.L_63:
        /*0048*/ 	.byte	0x04, 0x17
        /*004a*/ 	.short	(.L_65 - .L_64)
.L_64:
        /*004c*/ 	.word	0x00000000
        /*0050*/ 	.short	0x0001
        /*0052*/ 	.short	0x0008
        /*0054*/ 	.byte	0x00, 0xf5, 0x21, 0x00


	//----- nvinfo : EIATTR_KPARAM_INFO
	.align		4
.L_65:
        /*0058*/ 	.byte	0x04, 0x17
        /*005a*/ 	.short	(.L_67 - .L_66)
.L_66:
        /*005c*/ 	.word	0x00000000
        /*0060*/ 	.short	0x0000
        /*0062*/ 	.short	0x0000
        /*0064*/ 	.byte	0x00, 0xf5, 0x21, 0x00


	//----- nvinfo : EIATTR_SPARSE_MMA_MASK
	.align		4
.L_67:
        /*0068*/ 	.byte	0x03, 0x50
        /*006a*/ 	.short	0x0000


	//----- nvinfo : EIATTR_MAXREG_COUNT
	.align		4
        /*006c*/ 	.byte	0x03, 0x1b
        /*006e*/ 	.short	0x00ff


	//----- nvinfo : EIATTR_MERCURY_ISA_VERSION
	.align		4
        /*0070*/ 	.byte	0x03, 0x5f
        /*0072*/ 	.short	0x0101


	//----- nvinfo : EIATTR_VRC_CTA_INIT_COUNT
	.align		4
        /*0074*/ 	.byte	0x02, 0x4a
	.zero		1
	.zero		1


	//----- nvinfo : EIATTR_EXIT_INSTR_OFFSETS
	.align		4
        /*0078*/ 	.byte	0x04, 0x1c
        /*007a*/ 	.short	(.L_69 - .L_68)


	//   ....[0]....
.L_68:
        /*007c*/ 	.word	0x00000080


	//   ....[1]....
        /*0080*/ 	.word	0x000015b0


	//----- nvinfo : EIATTR_CRS_STACK_SIZE
	.align		4
.L_69:
        /*0084*/ 	.byte	0x04, 0x1e
        /*0086*/ 	.short	(.L_71 - .L_70)
.L_70:
        /*0088*/ 	.word	0x00000000


	//----- nvinfo : EIATTR_CBANK_PARAM_SIZE
	.align		4
.L_71:
        /*008c*/ 	.byte	0x03, 0x19
        /*008e*/ 	.short	0x0024


	//----- nvinfo : EIATTR_PARAM_CBANK
	.align		4
        /*0090*/ 	.byte	0x04, 0x0a
        /*0092*/ 	.short	(.L_73 - .L_72)
	.align		4
.L_72:
        /*0094*/ 	.word	index@(.nv.constant0._Z22CosineSimilarityKernelPKfS0_Pfjjj)
        /*0098*/ 	.short	0x0380
        /*009a*/ 	.short	0x0024


	//----- nvinfo : EIATTR_SW_WAR
	.align		4
.L_73:
        /*009c*/ 	.byte	0x04, 0x36
        /*009e*/ 	.short	(.L_75 - .L_74)
.L_74:
        /*00a0*/ 	.word	0x00000008
.L_75:


//--------------------- .nv.callgraph             --------------------------
	.section	.nv.callgraph,"",@"SHT_CUDA_CALLGRAPH"
	.align	4
	.sectionentsize	8
	.align		4
        /*0000*/ 	.word	0x00000000
	.align		4
        /*0004*/ 	.word	0xffffffff
	.align		4
        /*0008*/ 	.word	0x00000000
	.align		4
        /*000c*/ 	.word	0xfffffffe
	.align		4
        /*0010*/ 	.word	0x00000000
	.align		4
        /*0014*/ 	.word	0xfffffffd
	.align		4
        /*0018*/ 	.word	0x00000000
	.align		4
        /*001c*/ 	.word	0xfffffffc


//--------------------- .text._Z8QueryMinPKfPjjj  --------------------------
	.section	.text._Z8QueryMinPKfPjjj,"ax",@progbits
	.align	128
        .global         _Z8QueryMinPKfPjjj
        .type           _Z8QueryMinPKfPjjj,@function
        .size           _Z8QueryMinPKfPjjj,(.L_x_37 - _Z8QueryMinPKfPjjj)
        .other          _Z8QueryMinPKfPjjj,@"STO_CUDA_ENTRY STV_DEFAULT"
_Z8QueryMinPKfPjjj:
.text._Z8QueryMinPKfPjjj:
[----:B------:R-:W-:Y:S01]  /*0000*/  LDC R1, c[0x0][0x37c] ;  /* 0x0000df00ff017b82 */ /* 0x000fe20000000800 */
[----:B------:R-:W0:Y:S07]  /*0010*/  S2R R3, SR_TID.X ;  /* 0x0000000000037919 */ /* 0x000e2e0000002100 */
[----:B------:R-:W0:Y:S01]  /*0020*/  S2UR UR4, SR_CTAID.X ;  /* 0x00000000000479c3 */ /* 0x000e220000002500 */
[----:B------:R-:W1:Y:S07]  /*0030*/  LDCU UR5, c[0x0][0x390] ;  /* 0x00007200ff0577ac */ /* 0x000e6e0008000800 */
[----:B------:R-:W0:Y:S02]  /*0040*/  LDC R0, c[0x0][0x360] ;  /* 0x0000d800ff007b82 */ /* 0x000e240000000800 */
[----:B0-----:R-:W-:-:S05]  /*0050*/  IMAD R0, R0, UR4, R3 ;  /* 0x0000000400007c24 */ /* 0x001fca000f8e0203 */
[----:B-1----:R-:W-:-:S13]  /*0060*/  ISETP.GE.U32.AND P0, PT, R0, UR5, PT ;  /* 0x0000000500007c0c */ /* 0x002fda000bf06070 */
[----:B------:R-:W-:Y:S05]  /*0070*/  @P0 EXIT ;  /* 0x000000000000094d */ /* 0x000fea0003800000 */
[----:B------:R-:W0:Y:S01]  /*0080*/  LDCU UR4, c[0x0][0x394] ;  /* 0x00007280ff0477ac */ /* 0x000e220008000800 */
[----:B------:R-:W-:Y:S01]  /*0090*/  IMAD.MOV.U32 R5, RZ, RZ, RZ ;  /* 0x000000ffff057224 */ /* 0x000fe200078e00ff */
[----:B------:R-:W1:Y:S01]  /*00a0*/  LDCU.64 UR8, c[0x0][0x358] ;  /* 0x00006b00ff0877ac */ /* 0x000e620008000a00 */
[----:B0-----:R-:W-:-:S09]  /*00b0*/  UISETP.NE.AND UP0, UPT, UR4, URZ, UPT ;  /* 0x000000ff0400728c */ /* 0x001fd2000bf05270 */
[----:B-1----:R-:W-:Y:S05]  /*00c0*/  BRA.U !UP0, `(.L_x_0) ;  /* 0x0000000d085c7547 */ /* 0x002fea000b800000 */
[----:B------:R-:W-:Y:S01]  /*00d0*/  UISETP.GE.U32.AND UP0, UPT, UR4, 0x10, UPT ;  /* 0x000000100400788c */ /* 0x000fe2000bf06070 */
[----:B------:R-:W-:Y:S01]  /*00e0*/  HFMA2 R5, -RZ, RZ, 0, 0 ;  /* 0x00000000ff057431 */ /* 0x000fe200000001ff */
[----:B------:R-:W-:Y:S02]  /*00f0*/  ULOP3.LUT UR5, UR4, 0xf, URZ, 0xc0, !UPT ;  /* 0x0000000f04057892 */ /* 0x000fe4000f8ec0ff */
[----:B------:R-:W-:Y:S02]  /*0100*/  IMAD R3, R0, UR4, RZ ;  /* 0x0000000400037c24 */ /* 0x000fe4000f8e02ff */
[----:B------:R-:W-:Y:S01]  /*0110*/  IMAD.MOV.U32 R7, RZ, RZ, 0x3f800000 ;  /* 0x3f800000ff077424 */ /* 0x000fe200078e00ff */
[----:B------:R-:W-:Y:S01]  /*0120*/  UISETP.NE.AND UP1, UPT, UR5, URZ, UPT ;  /* 0x000000ff0500728c */ /* 0x000fe2000bf25270 */
[----:B------:R-:W-:Y:S01]  /*0130*/  IMAD.MOV.U32 R6, RZ, RZ, RZ ;  /* 0x000000ffff067224 */ /* 0x000fe200078e00ff */
[----:B------:R-:W-:Y:S09]  /*0140*/  BRA.U !UP0, `(.L_x_1) ;  /* 0x0000000508ac7547 */ /* 0x000ff2000b800000 */
[----:B------:R-:W0:Y:S01]  /*0150*/  LDC.64 R14, c[0x0][0x380] ;  /* 0x0000e000ff0e7b82 */ /* 0x000e220000000a00 */
[----:B------:R-:W-:Y:S01]  /*0160*/  ULOP3.LUT UR6, UR4, 0xfffffff0, URZ, 0xc0, !UPT ;  /* 0xfffffff004067892 */ /* 0x000fe2000f8ec0ff */
[----:B------:R-:W-:Y:S01]  /*0170*/  IMAD.MOV.U32 R7, RZ, RZ, 0x3f800000 ;  /* 0x3f800000ff077424 */ /* 0x000fe200078e00ff */
[----:B------:R-:W-:Y:S01]  /*0180*/  MOV R4, R3 ;  /* 0x0000000300047202 */ /* 0x000fe20000000f00 */
[----:B------:R-:W-:Y:S02]  /*0190*/  IMAD.MOV.U32 R5, RZ, RZ, RZ ;  /* 0x000000ffff057224 */ /* 0x000fe400078e00ff */
[----:B------:R-:W-:Y:S02]  /*01a0*/  IMAD.MOV.U32 R2, RZ, RZ, 0x7 ;  /* 0x00000007ff027424 */ /* 0x000fe400078e00ff */
[----:B------:R-:W-:-:S07]  /*01b0*/  IMAD.U32 R6, RZ, RZ, UR6 ;  /* 0x00000006ff067e24 */ /* 0x000fce000f8e00ff */
.L_x_2:
[----:B0-----:R-:W-:-:S04]  /*01c0*/  IMAD.WIDE.U32 R12, R4, 0x4, R14 ;  /* 0x00000004040c7825 */ /* 0x001fc800078e000e */
[C---:B------:R-:W-:Y:S01]  /*01d0*/  VIADD R17, R4.reuse, 0x1 ;  /* 0x0000000104117836 */ /* 0x040fe20000000000 */
[----:B------:R-:W2:Y:S01]  /*01e0*/  LDG.E R8, desc[UR8][R12.64] ;  /* 0x000000080c087981 */ /* 0x000ea2000c1e1900 */
[----:B------:R-:W-:Y:S02]  /*01f0*/  VIADD R11, R4, 0x2 ;  /* 0x00000002040b7836 */ /* 0x000fe40000000000 */
[----:B------:R-:W-:-:S05]  /*0200*/  IMAD.WIDE.U32 R16, R17, 0x4, R14 ;  /* 0x0000000411107825 */ /* 0x000fca00078e000e */
[----:B------:R0:W3:Y:S01]  /*0210*/  LDG.E R9, desc[UR8][R16.64] ;  /* 0x0000000810097981 */ /* 0x0000e2000c1e1900 */
[----:B------:R-:W-:Y:S01]  /*0220*/  IMAD.WIDE.U32 R10, R11, 0x4, R14 ;  /* 0x000000040b0a7825 */ /* 0x000fe200078e000e */
[----:B------:R-:W-:-:S05]  /*0230*/  IADD3 R29, PT, PT, R4, 0x3, RZ ;  /* 0x00000003041d7810 */ /* 0x000fca0007ffe0ff */
[----:B------:R1:W4:Y:S01]  /*0240*/  LDG.E R10, desc[UR8][R10.64] ;  /* 0x000000080a0a7981 */ /* 0x000322000c1e1900 */
[----:B------:R-:W-:-:S04]  /*0250*/  IMAD.WIDE.U32 R28, R29, 0x4, R14 ;  /* 0x000000041d1c7825 */ /* 0x000fc800078e000e */
[C---:B------:R-:W-:Y:S02]  /*0260*/  VIADD R21, R4.reuse, 0x4 ;  /* 0x0000000404157836 */ /* 0x040fe40000000000 */
[----:B------:R-:W5:Y:S01]  /*0270*/  LDG.E R28, desc[UR8][R28.64] ;  /* 0x000000081c1c7981 */ /* 0x000f62000c1e1900 */
[----:B------:R-:W-:Y:S02]  /*0280*/  VIADD R23, R4, 0x5 ;  /* 0x0000000504177836 */ /* 0x000fe40000000000 */
[----:B------:R-:W-:-:S05]  /*0290*/  IMAD.WIDE.U32 R20, R21, 0x4, R14 ;  /* 0x0000000415147825 */ /* 0x000fca00078e000e */
[----:B------:R-:W5:Y:S01]  /*02a0*/  LDG.E R27, desc[UR8][R20.64] ;  /* 0x00000008141b7981 */ /* 0x000f62000c1e1900 */
[----:B------:R-:W-:-:S04]  /*02b0*/  IMAD.WIDE.U32 R22, R23, 0x4, R14 ;  /* 0x0000000417167825 */ /* 0x000fc800078e000e */
[C---:B0-----:R-:W-:Y:S01]  /*02c0*/  VIADD R17, R4.reuse, 0x6 ;  /* 0x0000000604117836 */ /* 0x041fe20000000000 */
[----:B------:R-:W5:Y:S01]  /*02d0*/  LDG.E R26, desc[UR8][R22.64] ;  /* 0x00000008161a7981 */ /* 0x000f62000c1e1900 */
[----:B-1----:R-:W-:Y:S02]  /*02e0*/  IADD3 R11, PT, PT, R4, 0x7, RZ ;  /* 0x00000007040b7810 */ /* 0x002fe40007ffe0ff */
[----:B------:R-:W-:-:S05]  /*02f0*/  IMAD.WIDE.U32 R16, R17, 0x4, R14 ;  /* 0x0000000411107825 */ /* 0x000fca00078e000e */
[----:B------:R0:W5:Y:S01]  /*0300*/  LDG.E R25, desc[UR8][R16.64] ;  /* 0x0000000810197981 */ /* 0x000162000c1e1900 */
[----:B------:R-:W-:Y:S02]  /*0310*/  VIADD R19, R4, 0x8 ;  /* 0x0000000804137836 */ /* 0x000fe40000000000 */
[----:B0-----:R-:W-:-:S05]  /*0320*/  IMAD.WIDE.U32 R16, R11, 0x4, R14 ;  /* 0x000000040b107825 */ /* 0x001fca00078e000e */
[----:B------:R0:W5:Y:S01]  /*0330*/  LDG.E R24, desc[UR8][R16.64] ;  /* 0x0000000810187981 */ /* 0x000162000c1e1900 */
[----:B------:R-:W-:-:S04]  /*0340*/  IMAD.WIDE.U32 R18, R19, 0x4, R14 ;  /* 0x0000000413127825 */ /* 0x000fc800078e000e */
[C---:B------:R-:W-:Y:S01]  /*0350*/  VIADD R21, R4.reuse, 0x9 ;  /* 0x0000000904157836 */ /* 0x040fe20000000000 */
[----:B------:R1:W5:Y:S01]  /*0360*/  LDG.E R13, desc[UR8][R18.64] ;  /* 0x00000008120d7981 */ /* 0x000362000c1e1900 */
[----:B------:R-:W-:Y:S02]  /*0370*/  VIADD R23, R4, 0xa ;  /* 0x0000000a04177836 */ /* 0x000fe40000000000 */
[----:B------:R-:W-:-:S05]  /*0380*/  IMAD.WIDE.U32 R20, R21, 0x4, R14 ;  /* 0x0000000415147825 */ /* 0x000fca00078e000e */
[----:B------:R-:W5:Y:S01]  /*0390*/  LDG.E R12, desc[UR8][R20.64] ;  /* 0x00000008140c7981 */ /* 0x000f62000c1e1900 */
[----:B------:R-:W-:Y:S01]  /*03a0*/  IMAD.WIDE.U32 R22, R23, 0x4, R14 ;  /* 0x0000000417167825 */ /* 0x000fe200078e000e */
[----:B------:R-:W-:-:S04]  /*03b0*/  IADD3 R29, PT, PT, R4, 0xb, RZ ;  /* 0x0000000b041d7810 */ /* 0x000fc80007ffe0ff */
[----:B------:R-:W5:Y:S01]  /*03c0*/  LDG.E R11, desc[UR8][R22.64] ;  /* 0x00000008160b7981 */ /* 0x000f62000c1e1900 */
[----:B0-----:R-:W-:-:S04]  /*03d0*/  IMAD.WIDE.U32 R16, R29, 0x4, R14 ;  /* 0x000000041d107825 */ /* 0x001fc800078e000e */
[----:B-1----:R-:W-:Y:S01]  /*03e0*/  VIADD R19, R4, 0xc ;  /* 0x0000000c04137836 */ /* 0x002fe20000000000 */
[----:B------:R0:W5:Y:S03]  /*03f0*/  LDG.E R29, desc[UR8][R16.64] ;  /* 0x00000008101d7981 */ /* 0x000166000c1e1900 */
[----:B0-----:R-:W-:-:S04]  /*0400*/  IMAD.WIDE.U32 R16, R19, 0x4, R14 ;  /* 0x0000000413107825 */ /* 0x001fc800078e000e */
[C---:B------:R-:W-:Y:S02]  /*0410*/  VIADD R19, R4.reuse, 0xd ;  /* 0x0000000d04137836 */ /* 0x040fe40000000000 */
[----:B------:R-:W5:Y:S01]  /*0420*/  LDG.E R16, desc[UR8][R16.64] ;  /* 0x0000000810107981 */ /* 0x000f62000c1e1900 */
[C---:B------:R-:W-:Y:S02]  /*0430*/  VIADD R21, R4.reuse, 0xe ;  /* 0x0000000e04157836 */ /* 0x040fe40000000000 */
[----:B------:R-:W-:Y:S01]  /*0440*/  IMAD.WIDE.U32 R18, R19, 0x4, R14 ;  /* 0x0000000413127825 */ /* 0x000fe200078e000e */
[----:B------:R-:W-:-:S03]  /*0450*/  IADD3 R23, PT, PT, R4, 0xf, RZ ;  /* 0x0000000f04177810 */ /* 0x000fc60007ffe0ff */
[--C-:B------:R-:W-:Y:S02]  /*0460*/  IMAD.WIDE.U32 R20, R21, 0x4, R14.reuse ;  /* 0x0000000415147825 */ /* 0x100fe400078e000e */
[----:B------:R-:W5:Y:S02]  /*0470*/  LDG.E R18, desc[UR8][R18.64] ;  /* 0x0000000812127981 */ /* 0x000f64000c1e1900 */
[----:B------:R-:W-:Y:S02]  /*0480*/  IMAD.WIDE.U32 R22, R23, 0x4, R14 ;  /* 0x0000000417167825 */ /* 0x000fe400078e000e */
[----:B------:R-:W5:Y:S04]  /*0490*/  LDG.E R20, desc[UR8][R20.64] ;  /* 0x0000000814147981 */ /* 0x000f68000c1e1900 */
[----:B------:R-:W5:Y:S01]  /*04a0*/  LDG.E R22, desc[UR8][R22.64] ;  /* 0x0000000816167981 */ /* 0x000f62000c1e1900 */
[----:B------:R-:W-:Y:S01]  /*04b0*/  VIADD R4, R4, 0x10 ;  /* 0x0000001004047836 */ /* 0x000fe20000000000 */
[----:B--2---:R-:W-:-:S04]  /*04c0*/  FSETP.GEU.AND P3, PT, R8, R7, PT ;  /* 0x000000070800720b */ /* 0x004fc80003f6e000 */
[----:B------:R-:W-:-:S04]  /*04d0*/  FSEL R8, R8, R7, !P3 ;  /* 0x0000000708087208 */ /* 0x000fc80005800000 */
[----:B---3--:R-:W-:-:S04]  /*04e0*/  FSETP.GEU.AND P4, PT, R9, R8, PT ;  /* 0x000000080900720b */ /* 0x008fc80003f8e000 */
[----:B------:R-:W-:Y:S01]  /*04f0*/  FSEL R9, R9, R8, !P4 ;  /* 0x0000000809097208 */ /* 0x000fe20006000000 */
[----:B------:R-:W-:-:S03]  /*0500*/  @!P3 VIADD R5, R2, 0xfffffff9 ;  /* 0xfffffff90205b836 */ /* 0x000fc60000000000 */
[----:B----4-:R-:W-:-:S04]  /*0510*/  FSETP.GEU.AND P5, PT, R10, R9, PT ;  /* 0x000000090a00720b */ /* 0x010fc80003fae000 */
[----:B------:R-:W-:Y:S01]  /*0520*/  FSEL R9, R10, R9, !P5 ;  /* 0x000000090a097208 */ /* 0x000fe20006800000 */
[----:B------:R-:W-:-:S03]  /*0530*/  @!P4 VIADD R5, R2, 0xfffffffa ;  /* 0xfffffffa0205c836 */ /* 0x000fc60000000000 */
[----:B-----5:R-:W-:-:S04]  /*0540*/  FSETP.GEU.AND P6, PT, R28, R9, PT ;  /* 0x000000091c00720b */ /* 0x020fc80003fce000 */
[----:B------:R-:W-:Y:S01]  /*0550*/  FSEL R28, R28, R9, !P6 ;  /* 0x000000091c1c7208 */ /* 0x000fe20007000000 */
[C---:B------:R-:W-:Y:S01]  /*0560*/  @!P5 VIADD R5, R2.reuse, 0xfffffffb ;  /* 0xfffffffb0205d836 */ /* 0x040fe20000000000 */
[----:B------:R-:W-:Y:S02]  /*0570*/  IADD3 R9, PT, PT, R2, 0x9, RZ ;  /* 0x0000000902097810 */ /* 0x000fe40007ffe0ff */
[----:B------:R-:W-:-:S04]  /*0580*/  FSETP.GEU.AND P0, PT, R27, R28, PT ;  /* 0x0000001c1b00720b */ /* 0x000fc80003f0e000 */
[----:B------:R-:W-:Y:S02]  /*0590*/  FSEL R27, R27, R28, !P0 ;  /* 0x0000001c1b1b7208 */ /* 0x000fe40004000000 */
[----:B------:R-:W-:Y:S02]  /*05a0*/  @!P6 IADD3 R5, PT, PT, R2, -0x4, RZ ;  /* 0xfffffffc0205e810 */ /* 0x000fe40007ffe0ff */
[----:B------:R-:W-:-:S04]  /*05b0*/  FSETP.GEU.AND P1, PT, R26, R27, PT ;  /* 0x0000001b1a00720b */ /* 0x000fc80003f2e000 */
[----:B------:R-:W-:Y:S01]  /*05c0*/  FSEL R26, R26, R27, !P1 ;  /* 0x0000001b1a1a7208 */ /* 0x000fe20004800000 */
[----:B------:R-:W-:-:S03]  /*05d0*/  @!P0 VIADD R5, R2, 0xfffffffd ;  /* 0xfffffffd02058836 */ /* 0x000fc60000000000 */
[----:B------:R-:W-:-:S04]  /*05e0*/  FSETP.GEU.AND P2, PT, R25, R26, PT ;  /* 0x0000001a1900720b */ /* 0x000fc80003f4e000 */
[----:B------:R-:W-:Y:S01]  /*05f0*/  FSEL R25, R25, R26, !P2 ;  /* 0x0000001a19197208 */ /* 0x000fe20005000000 */
[----:B------:R-:W-:-:S03]  /*0600*/  @!P1 VIADD R5, R2, 0xfffffffe ;  /* 0xfffffffe02059836 */ /* 0x000fc60000000000 */
[----:B------:R-:W-:-:S05]  /*0610*/  FSETP.GEU.AND P3, PT, R24, R25, PT ;  /* 0x000000191800720b */ /* 0x000fca0003f6e000 */
[----:B------:R-:W-:Y:S01]  /*0620*/  @!P2 VIADD R5, R2, 0xffffffff ;  /* 0xffffffff0205a836 */ /* 0x000fe20000000000 */
[----:B------:R-:W-:-:S04]  /*0630*/  FSEL R24, R24, R25, !P3 ;  /* 0x0000001918187208 */ /* 0x000fc80005800000 */
[----:B------:R-:W-:Y:S02]  /*0640*/  SEL R5, R2, R5, !P3 ;  /* 0x0000000502057207 */ /* 0x000fe40005800000 */
[----:B------:R-:W-:-:S04]  /*0650*/  FSETP.GEU.AND P4, PT, R13, R24, PT ;  /* 0x000000180d00720b */ /* 0x000fc80003f8e000 */
[----:B------:R-:W-:-:S04]  /*0660*/  FSEL R13, R13, R24, !P4 ;  /* 0x000000180d0d7208 */ /* 0x000fc80006000000 */
[----:B------:R-:W-:-:S04]  /*0670*/  FSETP.GEU.AND P5, PT, R12, R13, PT ;  /* 0x0000000d0c00720b */ /* 0x000fc80003fae000 */
[----:B------:R-:W-:Y:S02]  /*0680*/  FSEL R12, R12, R13, !P5 ;  /* 0x0000000d0c0c7208 */ /* 0x000fe40006800000 */
[----:B------:R-:W-:Y:S02]  /*0690*/  @!P4 IADD3 R5, PT, PT, R2, 0x1, RZ ;  /* 0x000000010205c810 */ /* 0x000fe40007ffe0ff */
[----:B------:R-:W-:-:S04]  /*06a0*/  FSETP.GEU.AND P6, PT, R11, R12, PT ;  /* 0x0000000c0b00720b */ /* 0x000fc80003fce000 */
[----:B------:R-:W-:Y:S01]  /*06b0*/  FSEL R12, R11, R12, !P6 ;  /* 0x0000000c0b0c7208 */ /* 0x000fe20007000000 */
[----:B------:R-:W-:-:S03]  /*06c0*/  @!P5 VIADD R5, R2, 0x2 ;  /* 0x000000020205d836 */ /* 0x000fc60000000000 */
[----:B------:R-:W-:-:S04]  /*06d0*/  FSETP.GEU.AND P0, PT, R29, R12, PT ;  /* 0x0000000c1d00720b */ /* 0x000fc80003f0e000 */
[----:B------:R-:W-:Y:S01]  /*06e0*/  FSEL R29, R29, R12, !P0 ;  /* 0x0000000c1d1d7208 */ /* 0x000fe20004000000 */
[----:B------:R-:W-:-:S03]  /*06f0*/  @!P6 VIADD R5, R2, 0x3 ;  /* 0x000000030205e836 */ /* 0x000fc60000000000 */
[----:B------:R-:W-:-:S04]  /*0700*/  FSETP.GEU.AND P1, PT, R16, R29, PT ;  /* 0x0000001d1000720b */ /* 0x000fc80003f2e000 */
[----:B------:R-:W-:Y:S02]  /*0710*/  FSEL R29, R16, R29, !P1 ;  /* 0x0000001d101d7208 */ /* 0x000fe40004800000 */
[----:B------:R-:W-:Y:S02]  /*0720*/  @!P0 IADD3 R5, PT, PT, R2, 0x4, RZ ;  /* 0x0000000402058810 */ /* 0x000fe40007ffe0ff */
[----:B------:R-:W-:-:S04]  /*0730*/  FSETP.GEU.AND P2, PT, R18, R29, PT ;  /* 0x0000001d1200720b */ /* 0x000fc80003f4e000 */
[----:B------:R-:W-:Y:S01]  /*0740*/  FSEL R29, R18, R29, !P2 ;  /* 0x0000001d121d7208 */ /* 0x000fe20005000000 */
[----:B------:R-:W-:Y:S01]  /*0750*/  @!P1 VIADD R5, R2, 0x5 ;  /* 0x0000000502059836 */ /* 0x000fe20000000000 */
[----:B------:R-:W-:Y:S02]  /*0760*/  ISETP.NE.AND P1, PT, R9, R6, PT ;  /* 0x000000060900720c */ /* 0x000fe40003f25270 */
[----:B------:R-:W-:-:S04]  /*0770*/  FSETP.GEU.AND P3, PT, R20, R29, PT ;  /* 0x0000001d1400720b */ /* 0x000fc80003f6e000 */
[----:B------:R-:W-:Y:S01]  /*0780*/  FSEL R7, R20, R29, !P3 ;  /* 0x0000001d14077208 */ /* 0x000fe20005800000 */
[----:B------:R-:W-:-:S03]  /*0790*/  @!P2 VIADD R5, R2, 0x6 ;  /* 0x000000060205a836 */ /* 0x000fc60000000000 */
[----:B------:R-:W-:-:S04]  /*07a0*/  FSETP.GEU.AND P0, PT, R22, R7, PT ;  /* 0x000000071600720b */ /* 0x000fc80003f0e000 */
[----:B------:R-:W-:Y:S01]  /*07b0*/  FSEL R7, R22, R7, !P0 ;  /* 0x0000000716077208 */ /* 0x000fe20004000000 */
[----:B------:R-:W-:-:S08]  /*07c0*/  @!P3 VIADD R5, R2, 0x7 ;  /* 0x000000070205b836 */ /* 0x000fd00000000000 */
[C---:B------:R-:W-:Y:S01]  /*07d0*/  @!P0 VIADD R5, R2.reuse, 0x8 ;  /* 0x0000000802058836 */ /* 0x040fe20000000000 */
[----:B------:R-:W-:Y:S01]  /*07e0*/  IADD3 R2, PT, PT, R2, 0x10, RZ ;  /* 0x0000001002027810 */ /* 0x000fe20007ffe0ff */
[----:B------:R-:W-:Y:S06]  /*07f0*/  @P1 BRA `(.L_x_2) ;  /* 0xfffffff800701947 */ /* 0x000fec000383ffff */
.L_x_1:
[----:B------:R-:W-:Y:S05]  /*0800*/  BRA.U !UP1, `(.L_x_0) ;  /* 0x00000005098c7547 */ /* 0x000fea000b800000 */
[----:B------:R-:W-:Y:S02]  /*0810*/  UISETP.GE.U32.AND UP0, UPT, UR5, 0x8, UPT ;  /* 0x000000080500788c */ /* 0x000fe4000bf06070 */
[----:B------:R-:W-:-:S04]  /*0820*/  ULOP3.LUT UR6, UR4, 0x7, URZ, 0xc0, !UPT ;  /* 0x0000000704067892 */ /* 0x000fc8000f8ec0ff */
[----:B------:R-:W-:-:S03]  /*0830*/  UISETP.NE.AND UP1, UPT, UR6, URZ, UPT ;  /* 0x000000ff0600728c */ /* 0x000fc6000bf25270 */
[----:B------:R-:W-:Y:S08]  /*0840*/  BRA.U !UP0, `(.L_x_3) ;  /* 0x0000000108c87547 */ /* 0x000ff0000b800000 */
[----:B------:R-:W0:Y:S01]  /*0850*/  LDC.64 R8, c[0x0][0x380] ;  /* 0x0000e000ff087b82 */ /* 0x000e220000000a00 */
[----:B------:R-:W-:-:S05]  /*0860*/  IMAD.IADD R11, R3, 0x1, R6 ;  /* 0x00000001030b7824 */ /* 0x000fca00078e0206 */
[C---:B------:R-:W-:Y:S01]  /*0870*/  IADD3 R17, PT, PT, R11.reuse, 0x1, RZ ;  /* 0x000000010b117810 */ /* 0x040fe20007ffe0ff */
[C---:B------:R-:W-:Y:S02]  /*0880*/  VIADD R19, R11.reuse, 0x2 ;  /* 0x000000020b137836 */ /* 0x040fe40000000000 */
[----:B0-----:R-:W-:-:S05]  /*0890*/  IMAD.WIDE.U32 R14, R11, 0x4, R8 ;  /* 0x000000040b0e7825 */ /* 0x001fca00078e0008 */
[----:B------:R0:W2:Y:S01]  /*08a0*/  LDG.E R2, desc[UR8][R14.64] ;  /* 0x000000080e027981 */ /* 0x0000a2000c1e1900 */
[----:B------:R-:W-:-:S05]  /*08b0*/  IMAD.WIDE.U32 R16, R17, 0x4, R8 ;  /* 0x0000000411107825 */ /* 0x000fca00078e0008 */
[----:B------:R-:W3:Y:S01]  /*08c0*/  LDG.E R4, desc[UR8][R16.64] ;  /* 0x0000000810047981 */ /* 0x000ee2000c1e1900 */
[----:B------:R-:W-:-:S04]  /*08d0*/  IMAD.WIDE.U32 R18, R19, 0x4, R8 ;  /* 0x0000000413127825 */ /* 0x000fc800078e0008 */
[C---:B------:R-:W-:Y:S01]  /*08e0*/  VIADD R13, R11.reuse, 0x3 ;  /* 0x000000030b0d7836 */ /* 0x040fe20000000000 */
[----:B------:R-:W4:Y:S01]  /*08f0*/  LDG.E R10, desc[UR8][R18.64] ;  /* 0x00000008120a7981 */ /* 0x000f22000c1e1900 */
[----:B------:R-:W-:Y:S02]  /*0900*/  IADD3 R21, PT, PT, R11, 0x4, RZ ;  /* 0x000000040b157810 */ /* 0x000fe40007ffe0ff */
[----:B------:R-:W-:-:S04]  /*0910*/  IMAD.WIDE.U32 R12, R13, 0x4, R8 ;  /* 0x000000040d0c7825 */ /* 0x000fc800078e0008 */
[--C-:B------:R-:W-:Y:S02]  /*0920*/  IMAD.WIDE.U32 R20, R21, 0x4, R8.reuse ;  /* 0x0000000415147825 */ /* 0x100fe400078e0008 */
[----:B------:R-:W5:Y:S02]  /*0930*/  LDG.E R12, desc[UR8][R12.64] ;  /* 0x000000080c0c7981 */ /* 0x000f64000c1e1900 */
[C---:B------:R-:W-:Y:S02]  /*0940*/  VIADD R23, R11.reuse, 0x5 ;  /* 0x000000050b177836 */ /* 0x040fe40000000000 */
[----:B------:R-:W5:Y:S01]  /*0950*/  LDG.E R20, desc[UR8][R20.64] ;  /* 0x0000000814147981 */ /* 0x000f62000c1e1900 */
[----:B0-----:R-:W-:Y:S02]  /*0960*/  VIADD R15, R11, 0x6 ;  /* 0x000000060b0f7836 */ /* 0x001fe40000000000 */
[----:B------:R-:W-:Y:S01]  /*0970*/  IMAD.WIDE.U32 R22, R23, 0x4, R8 ;  /* 0x0000000417167825 */ /* 0x000fe200078e0008 */
[----:B------:R-:W-:-:S03]  /*0980*/  IADD3 R11, PT, PT, R11, 0x7, RZ ;  /* 0x000000070b0b7810 */ /* 0x000fc60007ffe0ff */
[--C-:B------:R-:W-:Y:S02]  /*0990*/  IMAD.WIDE.U32 R14, R15, 0x4, R8.reuse ;  /* 0x000000040f0e7825 */ /* 0x100fe400078e0008 */
[----:B------:R-:W5:Y:S02]  /*09a0*/  LDG.E R22, desc[UR8][R22.64] ;  /* 0x0000000816167981 */ /* 0x000f64000c1e1900 */
[----:B------:R-:W-:Y:S02]  /*09b0*/  IMAD.WIDE.U32 R8, R11, 0x4, R8 ;  /* 0x000000040b087825 */ /* 0x000fe400078e0008 */
[----:B------:R-:W5:Y:S04]  /*09c0*/  LDG.E R14, desc[UR8][R14.64] ;  /* 0x000000080e0e7981 */ /* 0x000f68000c1e1900 */
[----:B------:R-:W5:Y:S01]  /*09d0*/  LDG.E R8, desc[UR8][R8.64] ;  /* 0x0000000808087981 */ /* 0x000f62000c1e1900 */
[----:B--2---:R-:W-:-:S04]  /*09e0*/  FSETP.GEU.AND P2, PT, R2, R7, PT ;  /* 0x000000070200720b */ /* 0x004fc80003f4e000 */
[----:B------:R-:W-:Y:S02]  /*09f0*/  FSEL R7, R2, R7, !P2 ;  /* 0x0000000702077208 */ /* 0x000fe40005000000 */
[----:B------:R-:W-:Y:S02]  /*0a00*/  SEL R5, R6, R5, !P2 ;  /* 0x0000000506057207 */ /* 0x000fe40005000000 */
[----:B---3--:R-:W-:-:S04]  /*0a10*/  FSETP.GEU.AND P3, PT, R4, R7, PT ;  /* 0x000000070400720b */ /* 0x008fc80003f6e000 */
[----:B------:R-:W-:-:S04]  /*0a20*/  FSEL R7, R4, R7, !P3 ;  /* 0x0000000704077208 */ /* 0x000fc80005800000 */
[----:B----4-:R-:W-:-:S04]  /*0a30*/  FSETP.GEU.AND P4, PT, R10, R7, PT ;  /* 0x000000070a00720b */ /* 0x010fc80003f8e000 */
[----:B------:R-:W-:Y:S01]  /*0a40*/  FSEL R7, R10, R7, !P4 ;  /* 0x000000070a077208 */ /* 0x000fe20006000000 */
[----:B------:R-:W-:-:S03]  /*0a50*/  @!P3 VIADD R5, R6, 0x1 ;  /* 0x000000010605b836 */ /* 0x000fc60000000000 */
[----:B-----5:R-:W-:-:S04]  /*0a60*/  FSETP.GEU.AND P5, PT, R12, R7, PT ;  /* 0x000000070c00720b */ /* 0x020fc80003fae000 */
[----:B------:R-:W-:Y:S01]  /*0a70*/  FSEL R7, R12, R7, !P5 ;  /* 0x000000070c077208 */ /* 0x000fe20006800000 */
[----:B------:R-:W-:-:S03]  /*0a80*/  @!P4 VIADD R5, R6, 0x2 ;  /* 0x000000020605c836 */ /* 0x000fc60000000000 */
        /* <DEDUP_REMOVED lines=11> */
[----:B------:R-:W-:-:S07]  /*0b40*/  @!P2 IADD3 R5, PT, PT, R6, 0x6, RZ ;  /* 0x000000060605a810 */ /* 0x000fce0007ffe0ff */
[C---:B------:R-:W-:Y:S02]  /*0b50*/  @!P3 VIADD R5, R6.reuse, 0x7 ;  /* 0x000000070605b836 */ /* 0x040fe40000000000 */
[----:B------:R-:W-:-:S07]  /*0b60*/  VIADD R6, R6, 0x8 ;  /* 0x0000000806067836 */ /* 0x000fce0000000000 */
.L_x_3:
[----:B------:R-:W-:Y:S05]  /*0b70*/  BRA.U !UP1, `(.L_x_0) ;  /* 0x0000000109b07547 */ /* 0x000fea000b800000 */
[----:B------:R-:W-:Y:S02]  /*0b80*/  UISETP.GE.U32.AND UP0, UPT, UR6, 0x4, UPT ;  /* 0x000000040600788c */ /* 0x000fe4000bf06070 */
[----:B------:R-:W-:-:S04]  /*0b90*/  ULOP3.LUT UR4, UR4, 0x3, URZ, 0xc0, !UPT ;  /* 0x0000000304047892 */ /* 0x000fc8000f8ec0ff */
[----:B------:R-:W-:-:S03]  /*0ba0*/  UISETP.NE.AND UP1, UPT, UR4, URZ, UPT ;  /* 0x000000ff0400728c */ /* 0x000fc6000bf25270 */
[----:B------:R-:W-:Y:S08]  /*0bb0*/  BRA.U !UP0, `(.L_x_4) ;  /* 0x0000000108687547 */ /* 0x000ff0000b800000 */
[----:B------:R-:W0:Y:S01]  /*0bc0*/  LDC.64 R8, c[0x0][0x380] ;  /* 0x0000e000ff087b82 */ /* 0x000e220000000a00 */
[----:B------:R-:W-:-:S05]  /*0bd0*/  IADD3 R17, PT, PT, R3, R6, RZ ;  /* 0x0000000603117210 */ /* 0x000fca0007ffe0ff */
[C---:B------:R-:W-:Y:S02]  /*0be0*/  VIADD R13, R17.reuse, 0x1 ;  /* 0x00000001110d7836 */ /* 0x040fe40000000000 */
[C---:B------:R-:W-:Y:S02]  /*0bf0*/  VIADD R15, R17.reuse, 0x2 ;  /* 0x00000002110f7836 */ /* 0x040fe40000000000 */
[----:B0-----:R-:W-:-:S04]  /*0c00*/  IMAD.WIDE.U32 R10, R17, 0x4, R8 ;  /* 0x00000004110a7825 */ /* 0x001fc800078e0008 */
[--C-:B------:R-:W-:Y:S02]  /*0c10*/  IMAD.WIDE.U32 R12, R13, 0x4, R8.reuse ;  /* 0x000000040d0c7825 */ /* 0x100fe400078e0008 */
[----:B------:R-:W2:Y:S02]  /*0c20*/  LDG.E R10, desc[UR8][R10.64] ;  /* 0x000000080a0a7981 */ /* 0x000ea4000c1e1900 */
[----:B------:R-:W-:Y:S02]  /*0c30*/  IMAD.WIDE.U32 R14, R15, 0x4, R8 ;  /* 0x000000040f0e7825 */ /* 0x000fe400078e0008 */
[----:B------:R-:W3:Y:S01]  /*0c40*/  LDG.E R12, desc[UR8][R12.64] ;  /* 0x000000080c0c7981 */ /* 0x000ee2000c1e1900 */
[----:B------:R-:W-:-:S03]  /*0c50*/  IADD3 R17, PT, PT, R17, 0x3, RZ ;  /* 0x0000000311117810 */ /* 0x000fc60007ffe0ff */
[----:B------:R-:W4:Y:S02]  /*0c60*/  LDG.E R14, desc[UR8][R14.64] ;  /* 0x000000080e0e7981 */ /* 0x000f24000c1e1900 */
[----:B------:R-:W-:-:S06]  /*0c70*/  IMAD.WIDE.U32 R8, R17, 0x4, R8 ;  /* 0x0000000411087825 */ /* 0x000fcc00078e0008 */
        /* <DEDUP_REMOVED lines=11> */
[----:B------:R-:W-:-:S08]  /*0d30*/  @!P2 VIADD R5, R6, 0x2 ;  /* 0x000000020605a836 */ /* 0x000fd00000000000 */
[C---:B------:R-:W-:Y:S01]  /*0d40*/  @!P3 IADD3 R5, PT, PT, R6.reuse, 0x3, RZ ;  /* 0x000000030605b810 */ /* 0x040fe20007ffe0ff */
[----:B------:R-:W-:-:S07]  /*0d50*/  VIADD R6, R6, 0x4 ;  /* 0x0000000406067836 */ /* 0x000fce0000000000 */
.L_x_4:
[----:B------:R-:W-:Y:S05]  /*0d60*/  BRA.U !UP1, `(.L_x_0) ;  /* 0x0000000109347547 */ /* 0x000fea000b800000 */
[----:B------:R-:W0:Y:S01]  /*0d70*/  LDC.64 R8, c[0x0][0x380] ;  /* 0x0000e000ff087b82 */ /* 0x000e220000000a00 */
[----:B------:R-:W-:Y:S01]  /*0d80*/  IMAD.IADD R11, R3, 0x1, R6 ;  /* 0x00000001030b7824 */ /* 0x000fe200078e0206 */
[----:B------:R-:W-:-:S12]  /*0d90*/  UIADD3 UR4, UPT, UPT, -UR4, URZ, URZ ;  /* 0x000000ff04047290 */ /* 0x000fd8000fffe1ff */
.L_x_5:
[----:B0-----:R-:W-:-:S06]  /*0da0*/  IMAD.WIDE.U32 R2, R11, 0x4, R8 ;  /* 0x000000040b027825 */ /* 0x001fcc00078e0008 */
[----:B------:R-:W2:Y:S01]  /*0db0*/  LDG.E R2, desc[UR8][R2.64] ;  /* 0x0000000802027981 */ /* 0x000ea2000c1e1900 */
[----:B------:R-:W-:Y:S01]  /*0dc0*/  UIADD3 UR4, UPT, UPT, UR4, 0x1, URZ ;  /* 0x0000000104047890 */ /* 0x000fe2000fffe0ff */
[----:B------:R-:W-:-:S03]  /*0dd0*/  IADD3 R11, PT, PT, R11, 0x1, RZ ;  /* 0x000000010b0b7810 */ /* 0x000fc60007ffe0ff */
[----:B------:R-:W-:Y:S01]  /*0de0*/  UISETP.NE.AND UP0, UPT, UR4, URZ, UPT ;  /* 0x000000ff0400728c */ /* 0x000fe2000bf05270 */
[----:B--2---:R-:W-:-:S04]  /*0df0*/  FSETP.GEU.AND P0, PT, R2, R7, PT ;  /* 0x000000070200720b */ /* 0x004fc80003f0e000 */
[C---:B------:R-:W-:Y:S01]  /*0e00*/  SEL R5, R6.reuse, R5, !P0 ;  /* 0x0000000506057207 */ /* 0x040fe20004000000 */
[----:B------:R-:W-:Y:S01]  /*0e10*/  VIADD R6, R6, 0x1 ;  /* 0x0000000106067836 */ /* 0x000fe20000000000 */
[----:B------:R-:W-:Y:S02]  /*0e20*/  FSEL R7, R2, R7, !P0 ;  /* 0x0000000702077208 */ /* 0x000fe40004000000 */
[----:B------:R-:W-:Y:S05]  /*0e30*/  BRA.U UP0, `(.L_x_5) ;  /* 0xfffffffd00d87547 */ /* 0x000fea000b83ffff */
.L_x_0:
[----:B------:R-:W0:Y:S02]  /*0e40*/  LDC.64 R2, c[0x0][0x388] ;  /* 0x0000e200ff027b82 */ /* 0x000e240000000a00 */
[----:B0-----:R-:W-:-:S05]  /*0e50*/  IMAD.WIDE R2, R0, 0x4, R2 ;  /* 0x0000000400027825 */ /* 0x001fca00078e0202 */
[----:B------:R-:W-:Y:S01]  /*0e60*/  STG.E desc[UR8][R2.64], R5 ;  /* 0x0000000502007986 */ /* 0x000fe2000c101908 */
[----:B------:R-:W-:Y:S05]  /*0e70*/  EXIT ;  /* 0x000000000000794d */ /* 0x000fea0003800000 */
.L_x_6:
[----:B------:R-:W-:-:S00]  /*0e80*/  BRA `(.L_x_6) ;  /* 0xfffffffc00fc7947 */ /* 0x000fc0000383ffff */
[----:B------:R-:W-:-:S00]  /*0e90*/  NOP ;  /* 0x0000000000007918 */ /* 0x000fc00000000000 */
        /* <DEDUP_REMOVED lines=14> */
.L_x_37:


//--------------------- .text._Z8QueryMaxPKfPjjj  --------------------------
	.section	.text._Z8QueryMaxPKfPjjj,"ax",@progbits
	.align	128
        .global         _Z8QueryMaxPKfPjjj
        .type           _Z8QueryMaxPKfPjjj,@function
        .size           _Z8QueryMaxPKfPjjj,(.L_x_38 - _Z8QueryMaxPKfPjjj)
        .other          _Z8QueryMaxPKfPjjj,@"STO_CUDA_ENTRY STV_DEFAULT"
_Z8QueryMaxPKfPjjj:
.text._Z8QueryMaxPKfPjjj:
        /* <DEDUP_REMOVED lines=13> */
[----:B------:R-:W-:Y:S02]  /*00d0*/  UISETP.GE.U32.AND UP0, UPT, UR4, 0x10, UPT ;  /* 0x000000100400788c */ /* 0x000fe4000bf06070 */
[----:B------:R-:W-:Y:S01]  /*00e0*/  IMAD R3, R0, UR4, RZ ;  /* 0x0000000400037c24 */ /* 0x000fe2000f8e02ff */
[----:B------:R-:W-:Y:S01]  /*00f0*/  ULOP3.LUT UR5, UR4, 0xf, URZ, 0xc0, !UPT ;  /* 0x0000000f04057892 */ /* 0x000fe2000f8ec0ff */
[----:B------:R-:W-:Y:S01]  /*0100*/  CS2R R6, SRZ ;  /* 0x0000000000067805 */ /* 0x000fe2000001ff00 */
[----:B------:R-:W-:Y:S02]  /*0110*/  IMAD.MOV.U32 R5, RZ, RZ, RZ ;  /* 0x000000ffff057224 */ /* 0x000fe400078e00ff */
[----:B------:R-:W-:Y:S02]  /*0120*/  UISETP.NE.AND UP1, UPT, UR5, URZ, UPT ;  /* 0x000000ff0500728c */ /* 0x000fe4000bf25270 */
[----:B------:R-:W-:Y:S09]  /*0130*/  BRA.U !UP0, `(.L_x_8) ;  /* 0x0000000508ac7547 */ /* 0x000ff2000b800000 */
[----:B------:R-:W0:Y:S01]  /*0140*/  LDC.64 R14, c[0x0][0x380] ;  /* 0x0000e000ff0e7b82 */ /* 0x000e220000000a00 */
[----:B------:R-:W-:Y:S01]  /*0150*/  ULOP3.LUT UR6, UR4, 0xfffffff0, URZ, 0xc0, !UPT ;  /* 0xfffffff004067892 */ /* 0x000fe2000f8ec0ff */
[----:B------:R-:W-:Y:S02]  /*0160*/  HFMA2 R5, -RZ, RZ, 0, 0 ;  /* 0x00000000ff057431 */ /* 0x000fe400000001ff */
[----:B------:R-:W-:Y:S02]  /*0170*/  IMAD.MOV.U32 R7, RZ, RZ, RZ ;  /* 0x000000ffff077224 */ /* 0x000fe400078e00ff */
[----:B------:R-:W-:Y:S02]  /*0180*/  IMAD.MOV.U32 R2, RZ, RZ, 0x7 ;  /* 0x00000007ff027424 */ /* 0x000fe400078e00ff */
[----:B------:R-:W-:Y:S02]  /*0190*/  IMAD.MOV.U32 R4, RZ, RZ, R3 ;  /* 0x000000ffff047224 */ /* 0x000fe400078e0003 */
[----:B------:R-:W-:-:S07]  /*01a0*/  IMAD.U32 R6, RZ, RZ, UR6 ;  /* 0x00000006ff067e24 */ /* 0x000fce000f8e00ff */
.L_x_9:
[C---:B0-----:R-:W-:Y:S01]  /*01b0*/  IMAD.WIDE.U32 R12, R4.reuse, 0x4, R14 ;  /* 0x00000004040c7825 */ /* 0x041fe200078e000e */
[----:B------:R-:W-:-:S04]  /*01c0*/  IADD3 R17, PT, PT, R4, 0x1, RZ ;  /* 0x0000000104117810 */ /* 0x000fc80007ffe0ff */
[----:B------:R-:W2:Y:S01]  /*01d0*/  LDG.E R8, desc[UR8][R12.64] ;  /* 0x000000080c087981 */ /* 0x000ea2000c1e1900 */
[----:B------:R-:W-:-:S04]  /*01e0*/  IMAD.WIDE.U32 R16, R17, 0x4, R14 ;  /* 0x0000000411107825 */ /* 0x000fc800078e000e */
[C---:B------:R-:W-:Y:S01]  /*01f0*/  VIADD R11, R4.reuse, 0x2 ;  /* 0x00000002040b7836 */ /* 0x040fe20000000000 */
[----:B------:R0:W3:Y:S01]  /*0200*/  LDG.E R9, desc[UR8][R16.64] ;  /* 0x0000000810097981 */ /* 0x0000e2000c1e1900 */
[----:B------:R-:W-:Y:S02]  /*0210*/  VIADD R29, R4, 0x3 ;  /* 0x00000003041d7836 */ /* 0x000fe40000000000 */
[----:B------:R-:W-:-:S04]  /*0220*/  IMAD.WIDE.U32 R10, R11, 0x4, R14 ;  /* 0x000000040b0a7825 */ /* 0x000fc800078e000e */
[--C-:B------:R-:W-:Y:S02]  /*0230*/  IMAD.WIDE.U32 R28, R29, 0x4, R14.reuse ;  /* 0x000000041d1c7825 */ /* 0x100fe400078e000e */
[----:B------:R1:W4:Y:S02]  /*0240*/  LDG.E R10, desc[UR8][R10.64] ;  /* 0x000000080a0a7981 */ /* 0x000324000c1e1900 */
[C---:B------:R-:W-:Y:S02]  /*0250*/  VIADD R21, R4.reuse, 0x4 ;  /* 0x0000000404157836 */ /* 0x040fe40000000000 */
[----:B------:R-:W5:Y:S01]  /*0260*/  LDG.E R28, desc[UR8][R28.64] ;  /* 0x000000081c1c7981 */ /* 0x000f62000c1e1900 */
[----:B------:R-:W-:Y:S01]  /*0270*/  IADD3 R23, PT, PT, R4, 0x5, RZ ;  /* 0x0000000504177810 */ /* 0x000fe20007ffe0ff */
[----:B------:R-:W-:-:S05]  /*0280*/  IMAD.WIDE.U32 R20, R21, 0x4, R14 ;  /* 0x0000000415147825 */ /* 0x000fca00078e000e */
[----:B------:R-:W5:Y:S01]  /*0290*/  LDG.E R27, desc[UR8][R20.64] ;  /* 0x00000008141b7981 */ /* 0x000f62000c1e1900 */
[----:B------:R-:W-:-:S04]  /*02a0*/  IMAD.WIDE.U32 R22, R23, 0x4, R14 ;  /* 0x0000000417167825 */ /* 0x000fc800078e000e */
[C---:B0-----:R-:W-:Y:S01]  /*02b0*/  VIADD R17, R4.reuse, 0x6 ;  /* 0x0000000604117836 */ /* 0x041fe20000000000 */
[----:B------:R-:W5:Y:S01]  /*02c0*/  LDG.E R26, desc[UR8][R22.64] ;  /* 0x00000008161a7981 */ /* 0x000f62000c1e1900 */
[----:B-1----:R-:W-:Y:S02]  /*02d0*/  VIADD R11, R4, 0x7 ;  /* 0x00000007040b7836 */ /* 0x002fe40000000000 */
[----:B------:R-:W-:-:S05]  /*02e0*/  IMAD.WIDE.U32 R16, R17, 0x4, R14 ;  /* 0x0000000411107825 */ /* 0x000fca00078e000e */
[----:B------:R0:W5:Y:S01]  /*02f0*/  LDG.E R25, desc[UR8][R16.64] ;  /* 0x0000000810197981 */ /* 0x000162000c1e1900 */
[----:B------:R-:W-:Y:S02]  /*0300*/  VIADD R19, R4, 0x8 ;  /* 0x0000000804137836 */ /* 0x000fe40000000000 */
[----:B0-----:R-:W-:-:S05]  /*0310*/  IMAD.WIDE.U32 R16, R11, 0x4, R14 ;  /* 0x000000040b107825 */ /* 0x001fca00078e000e */
[----:B------:R0:W5:Y:S01]  /*0320*/  LDG.E R24, desc[UR8][R16.64] ;  /* 0x0000000810187981 */ /* 0x000162000c1e1900 */
[----:B------:R-:W-:Y:S01]  /*0330*/  IMAD.WIDE.U32 R18, R19, 0x4, R14 ;  /* 0x0000000413127825 */ /* 0x000fe200078e000e */
[----:B------:R-:W-:-:S04]  /*0340*/  IADD3 R21, PT, PT, R4, 0x9, RZ ;  /* 0x0000000904157810 */ /* 0x000fc80007ffe0ff */
[----:B------:R1:W5:Y:S01]  /*0350*/  LDG.E R13, desc[UR8][R18.64] ;  /* 0x00000008120d7981 */ /* 0x000362000c1e1900 */
[----:B------:R-:W-:-:S04]  /*0360*/  IMAD.WIDE.U32 R20, R21, 0x4, R14 ;  /* 0x0000000415147825 */ /* 0x000fc800078e000e */
[C---:B------:R-:W-:Y:S01]  /*0370*/  VIADD R23, R4.reuse, 0xa ;  /* 0x0000000a04177836 */ /* 0x040fe20000000000 */
[----:B------:R-:W5:Y:S01]  /*0380*/  LDG.E R12, desc[UR8][R20.64] ;  /* 0x00000008140c7981 */ /* 0x000f62000c1e1900 */
[----:B------:R-:W-:Y:S02]  /*0390*/  VIADD R29, R4, 0xb ;  /* 0x0000000b041d7836 */ /* 0x000fe40000000000 */
[----:B------:R-:W-:-:S05]  /*03a0*/  IMAD.WIDE.U32 R22, R23, 0x4, R14 ;  /* 0x0000000417167825 */ /* 0x000fca00078e000e */
[----:B------:R-:W5:Y:S01]  /*03b0*/  LDG.E R11, desc[UR8][R22.64] ;  /* 0x00000008160b7981 */ /* 0x000f62000c1e1900 */
[----:B0-----:R-:W-:-:S04]  /*03c0*/  IMAD.WIDE.U32 R16, R29, 0x4, R14 ;  /* 0x000000041d107825 */ /* 0x001fc800078e000e */
[C---:B-1----:R-:W-:Y:S01]  /*03d0*/  VIADD R19, R4.reuse, 0xc ;  /* 0x0000000c04137836 */ /* 0x042fe20000000000 */
[----:B------:R0:W5:Y:S03]  /*03e0*/  LDG.E R29, desc[UR8][R16.64] ;  /* 0x00000008101d7981 */ /* 0x000166000c1e1900 */
[----:B0-----:R-:W-:Y:S01]  /*03f0*/  IMAD.WIDE.U32 R16, R19, 0x4, R14 ;  /* 0x0000000413107825 */ /* 0x001fe200078e000e */
[----:B------:R-:W-:-:S05]  /*0400*/  IADD3 R19, PT, PT, R4, 0xd, RZ ;  /* 0x0000000d04137810 */ /* 0x000fca0007ffe0ff */
[----:B------:R-:W5:Y:S01]  /*0410*/  LDG.E R16, desc[UR8][R16.64] ;  /* 0x0000000810107981 */ /* 0x000f62000c1e1900 */
[----:B------:R-:W-:-:S04]  /*0420*/  IMAD.WIDE.U32 R18, R19, 0x4, R14 ;  /* 0x0000000413127825 */ /* 0x000fc800078e000e */
[----:B------:R-:W-:Y:S02]  /*0430*/  VIADD R21, R4, 0xe ;  /* 0x0000000e04157836 */ /* 0x000fe40000000000 */
[----:B------:R-:W5:Y:S02]  /*0440*/  LDG.E R18, desc[UR8][R18.64] ;  /* 0x0000000812127981 */ /* 0x000f64000c1e1900 */
[----:B------:R-:W-:-:S04]  /*0450*/  IMAD.WIDE.U32 R20, R21, 0x4, R14 ;  /* 0x0000000415147825 */ /* 0x000fc800078e000e */
[----:B------:R-:W-:Y:S02]  /*0460*/  VIADD R23, R4, 0xf ;  /* 0x0000000f04177836 */ /* 0x000fe40000000000 */
[----:B------:R-:W5:Y:S02]  /*0470*/  LDG.E R20, desc[UR8][R20.64] ;  /* 0x0000000814147981 */ /* 0x000f64000c1e1900 */
[----:B------:R-:W-:-:S06]  /*0480*/  IMAD.WIDE.U32 R22, R23, 0x4, R14 ;  /* 0x0000000417167825 */ /* 0x000fcc00078e000e */
[----:B------:R-:W5:Y:S01]  /*0490*/  LDG.E R22, desc[UR8][R22.64] ;  /* 0x0000000816167981 */ /* 0x000f62000c1e1900 */
[----:B------:R-:W-:Y:S02]  /*04a0*/  IADD3 R4, PT, PT, R4, 0x10, RZ ;  /* 0x0000001004047810 */ /* 0x000fe40007ffe0ff */
[----:B--2---:R-:W-:-:S04]  /*04b0*/  FSETP.GT.AND P3, PT, R8, R7, PT ;  /* 0x000000070800720b */ /* 0x004fc80003f64000 */
[----:B------:R-:W-:-:S04]  /*04c0*/  FSEL R8, R8, R7, P3 ;  /* 0x0000000708087208 */ /* 0x000fc80001800000 */
[----:B---3--:R-:W-:-:S04]  /*04d0*/  FSETP.GT.AND P4, PT, R9, R8, PT ;  /* 0x000000080900720b */ /* 0x008fc80003f84000 */
[----:B------:R-:W-:Y:S01]  /*04e0*/  FSEL R9, R9, R8, P4 ;  /* 0x0000000809097208 */ /* 0x000fe20002000000 */
[----:B------:R-:W-:-:S03]  /*04f0*/  @P3 VIADD R5, R2, 0xfffffff9 ;  /* 0xfffffff902053836 */ /* 0x000fc60000000000 */
[----:B----4-:R-:W-:-:S04]  /*0500*/  FSETP.GT.AND P5, PT, R10, R9, PT ;  /* 0x000000090a00720b */ /* 0x010fc80003fa4000 */
[----:B------:R-:W-:Y:S02]  /*0510*/  FSEL R9, R10, R9, P5 ;  /* 0x000000090a097208 */ /* 0x000fe40002800000 */
[----:B------:R-:W-:Y:S02]  /*0520*/  @P4 IADD3 R5, PT, PT, R2, -0x6, RZ ;  /* 0xfffffffa02054810 */ /* 0x000fe40007ffe0ff */
[----:B-----5:R-:W-:-:S04]  /*0530*/  FSETP.GT.AND P6, PT, R28, R9, PT ;  /* 0x000000091c00720b */ /* 0x020fc80003fc4000 */
[----:B------:R-:W-:Y:S01]  /*0540*/  FSEL R28, R28, R9, P6 ;  /* 0x000000091c1c7208 */ /* 0x000fe20003000000 */
[C---:B------:R-:W-:Y:S01]  /*0550*/  @P5 VIADD R5, R2.reuse, 0xfffffffb ;  /* 0xfffffffb02055836 */ /* 0x040fe20000000000 */
[----:B------:R-:W-:Y:S02]  /*0560*/  IADD3 R9, PT, PT, R2, 0x9, RZ ;  /* 0x0000000902097810 */ /* 0x000fe40007ffe0ff */
[----:B------:R-:W-:-:S04]  /*0570*/  FSETP.GT.AND P0, PT, R27, R28, PT ;  /* 0x0000001c1b00720b */ /* 0x000fc80003f04000 */
[----:B------:R-:W-:Y:S01]  /*0580*/  FSEL R27, R27, R28, P0 ;  /* 0x0000001c1b1b7208 */ /* 0x000fe20000000000 */
[----:B------:R-:W-:-:S03]  /*0590*/  @P6 VIADD R5, R2, 0xfffffffc ;  /* 0xfffffffc02056836 */ /* 0x000fc60000000000 */
[----:B------:R-:W-:-:S04]  /*05a0*/  FSETP.GT.AND P1, PT, R26, R27, PT ;  /* 0x0000001b1a00720b */ /* 0x000fc80003f24000 */
[----:B------:R-:W-:Y:S01]  /*05b0*/  FSEL R26, R26, R27, P1 ;  /* 0x0000001b1a1a7208 */ /* 0x000fe20000800000 */
[----:B------:R-:W-:-:S03]  /*05c0*/  @P0 VIADD R5, R2, 0xfffffffd ;  /* 0xfffffffd02050836 */ /* 0x000fc60000000000 */
[----:B------:R-:W-:-:S04]  /*05d0*/  FSETP.GT.AND P2, PT, R25, R26, PT ;  /* 0x0000001a1900720b */ /* 0x000fc80003f44000 */
[----:B------:R-:W-:Y:S02]  /*05e0*/  FSEL R25, R25, R26, P2 ;  /* 0x0000001a19197208 */ /* 0x000fe40001000000 */
[----:B------:R-:W-:Y:S02]  /*05f0*/  @P1 IADD3 R5, PT, PT, R2, -0x2, RZ ;  /* 0xfffffffe02051810 */ /* 0x000fe40007ffe0ff */
[----:B------:R-:W-:-:S04]  /*0600*/  FSETP.GT.AND P3, PT, R24, R25, PT ;  /* 0x000000191800720b */ /* 0x000fc80003f64000 */
[----:B------:R-:W-:Y:S01]  /*0610*/  FSEL R24, R24, R25, P3 ;  /* 0x0000001918187208 */ /* 0x000fe20001800000 */
[----:B------:R-:W-:-:S03]  /*0620*/  @P2 VIADD R5, R2, 0xffffffff ;  /* 0xffffffff02052836 */ /* 0x000fc60000000000 */
[CC--:B------:R-:W-:Y:S02]  /*0630*/  FSETP.GT.AND P4, PT, R13.reuse, R24.reuse, PT ;  /* 0x000000180d00720b */ /* 0x0c0fe40003f84000 */
[----:B------:R-:W-:Y:S02]  /*0640*/  SEL R5, R2, R5, P3 ;  /* 0x0000000502057207 */ /* 0x000fe40001800000 */
[----:B------:R-:W-:-:S04]  /*0650*/  FSEL R13, R13, R24, P4 ;  /* 0x000000180d0d7208 */ /* 0x000fc80002000000 */
        /* <DEDUP_REMOVED lines=8> */
[----:B------:R-:W-:Y:S02]  /*06e0*/  @P6 IADD3 R5, PT, PT, R2, 0x3, RZ ;  /* 0x0000000302056810 */ /* 0x000fe40007ffe0ff */
[----:B------:R-:W-:-:S04]  /*06f0*/  FSETP.GT.AND P1, PT, R16, R29, PT ;  /* 0x0000001d1000720b */ /* 0x000fc80003f24000 */
[----:B------:R-:W-:Y:S01]  /*0700*/  FSEL R29, R16, R29, P1 ;  /* 0x0000001d101d7208 */ /* 0x000fe20000800000 */
[----:B------:R-:W-:-:S03]  /*0710*/  @P0 VIADD R5, R2, 0x4 ;  /* 0x0000000402050836 */ /* 0x000fc60000000000 */
[----:B------:R-:W-:-:S04]  /*0720*/  FSETP.GT.AND P2, PT, R18, R29, PT ;  /* 0x0000001d1200720b */ /* 0x000fc80003f44000 */
[----:B------:R-:W-:Y:S01]  /*0730*/  FSEL R29, R18, R29, P2 ;  /* 0x0000001d121d7208 */ /* 0x000fe20001000000 */
[----:B------:R-:W-:Y:S01]  /*0740*/  @P1 VIADD R5, R2, 0x5 ;  /* 0x0000000502051836 */ /* 0x000fe20000000000 */
[----:B------:R-:W-:Y:S02]  /*0750*/  ISETP.NE.AND P1, PT, R9, R6, PT ;  /* 0x000000060900720c */ /* 0x000fe40003f25270 */
[----:B------:R-:W-:-:S04]  /*0760*/  FSETP.GT.AND P3, PT, R20, R29, PT ;  /* 0x0000001d1400720b */ /* 0x000fc80003f64000 */
[----:B------:R-:W-:Y:S01]  /*0770*/  FSEL R7, R20, R29, P3 ;  /* 0x0000001d14077208 */ /* 0x000fe20001800000 */
[----:B------:R-:W-:-:S03]  /*0780*/  @P2 VIADD R5, R2, 0x6 ;  /* 0x0000000602052836 */ /* 0x000fc60000000000 */
[----:B------:R-:W-:-:S04]  /*0790*/  FSETP.GT.AND P0, PT, R22, R7, PT ;  /* 0x000000071600720b */ /* 0x000fc80003f04000 */
[----:B------:R-:W-:Y:S01]  /*07a0*/  FSEL R7, R22, R7, P0 ;  /* 0x0000000716077208 */ /* 0x000fe20000000000 */
[----:B------:R-:W-:-:S08]  /*07b0*/  @P3 VIADD R5, R2, 0x7 ;  /* 0x0000000702053836 */ /* 0x000fd00000000000 */
[C---:B------:R-:W-:Y:S02]  /*07c0*/  @P0 VIADD R5, R2.reuse, 0x8 ;  /* 0x0000000802050836 */ /* 0x040fe40000000000 */
[----:B------:R-:W-:Y:S01]  /*07d0*/  VIADD R2, R2, 0x10 ;  /* 0x0000001002027836 */ /* 0x000fe20000000000 */
[----:B------:R-:W-:Y:S06]  /*07e0*/  @P1 BRA `(.L_x_9) ;  /* 0xfffffff800701947 */ /* 0x000fec000383ffff */
.L_x_8:
[----:B------:R-:W-:Y:S05]  /*07f0*/  BRA.U !UP1, `(.L_x_7) ;  /* 0x00000005098c7547 */ /* 0x000fea000b800000 */
[----:B------:R-:W-:Y:S02]  /*0800*/  UISETP.GE.U32.AND UP0, UPT, UR5, 0x8, UPT ;  /* 0x000000080500788c */ /* 0x000fe4000bf06070 */
[----:B------:R-:W-:-:S04]  /*0810*/  ULOP3.LUT UR6, UR4, 0x7, URZ, 0xc0, !UPT ;  /* 0x0000000704067892 */ /* 0x000fc8000f8ec0ff */
[----:B------:R-:W-:-:S03]  /*0820*/  UISETP.NE.AND UP1, UPT, UR6, URZ, UPT ;  /* 0x000000ff0600728c */ /* 0x000fc6000bf25270 */
[----:B------:R-:W-:Y:S08]  /*0830*/  BRA.U !UP0, `(.L_x_10) ;  /* 0x0000000108c87547 */ /* 0x000ff0000b800000 */
[----:B------:R-:W0:Y:S01]  /*0840*/  LDC.64 R8, c[0x0][0x380] ;  /* 0x0000e000ff087b82 */ /* 0x000e220000000a00 */
[----:B------:R-:W-:-:S04]  /*0850*/  IMAD.IADD R11, R3, 0x1, R6 ;  /* 0x00000001030b7824 */ /* 0x000fc800078e0206 */
[C---:B------:R-:W-:Y:S02]  /*0860*/  VIADD R17, R11.reuse, 0x1 ;  /* 0x000000010b117836 */ /* 0x040fe40000000000 */
[C---:B------:R-:W-:Y:S02]  /*0870*/  VIADD R19, R11.reuse, 0x2 ;  /* 0x000000020b137836 */ /* 0x040fe40000000000 */
[----:B0-----:R-:W-:-:S05]  /*0880*/  IMAD.WIDE.U32 R14, R11, 0x4, R8 ;  /* 0x000000040b0e7825 */ /* 0x001fca00078e0008 */
[----:B------:R0:W2:Y:S01]  /*0890*/  LDG.E R2, desc[UR8][R14.64] ;  /* 0x000000080e027981 */ /* 0x0000a2000c1e1900 */
[----:B------:R-:W-:-:S05]  /*08a0*/  IMAD.WIDE.U32 R16, R17, 0x4, R8 ;  /* 0x0000000411107825 */ /* 0x000fca00078e0008 */
[----:B------:R-:W3:Y:S01]  /*08b0*/  LDG.E R4, desc[UR8][R16.64] ;  /* 0x0000000810047981 */ /* 0x000ee2000c1e1900 */
[----:B------:R-:W-:Y:S01]  /*08c0*/  IMAD.WIDE.U32 R18, R19, 0x4, R8 ;  /* 0x0000000413127825 */ /* 0x000fe200078e0008 */
[----:B------:R-:W-:-:S04]  /*08d0*/  IADD3 R13, PT, PT, R11, 0x3, RZ ;  /* 0x000000030b0d7810 */ /* 0x000fc80007ffe0ff */
[----:B------:R-:W4:Y:S01]  /*08e0*/  LDG.E R10, desc[UR8][R18.64] ;  /* 0x00000008120a7981 */ /* 0x000f22000c1e1900 */
[----:B------:R-:W-:-:S04]  /*08f0*/  IMAD.WIDE.U32 R12, R13, 0x4, R8 ;  /* 0x000000040d0c7825 */ /* 0x000fc800078e0008 */
[C---:B------:R-:W-:Y:S02]  /*0900*/  VIADD R21, R11.reuse, 0x4 ;  /* 0x000000040b157836 */ /* 0x040fe40000000000 */
[----:B------:R-:W5:Y:S01]  /*0910*/  LDG.E R12, desc[UR8][R12.64] ;  /* 0x000000080c0c7981 */ /* 0x000f62000c1e1900 */
[----:B------:R-:W-:Y:S02]  /*0920*/  VIADD R23, R11, 0x5 ;  /* 0x000000050b177836 */ /* 0x000fe40000000000 */
[----:B------:R-:W-:-:S04]  /*0930*/  IMAD.WIDE.U32 R20, R21, 0x4, R8 ;  /* 0x0000000415147825 */ /* 0x000fc800078e0008 */
[--C-:B------:R-:W-:Y:S02]  /*0940*/  IMAD.WIDE.U32 R22, R23, 0x4, R8.reuse ;  /* 0x0000000417167825 */ /* 0x100fe400078e0008 */
[----:B------:R-:W5:Y:S02]  /*0950*/  LDG.E R20, desc[UR8][R20.64] ;  /* 0x0000000814147981 */ /* 0x000f64000c1e1900 */
[C---:B0-----:R-:W-:Y:S02]  /*0960*/  VIADD R15, R11.reuse, 0x6 ;  /* 0x000000060b0f7836 */ /* 0x041fe40000000000 */
[----:B------:R-:W5:Y:S01]  /*0970*/  LDG.E R22, desc[UR8][R22.64] ;  /* 0x0000000816167981 */ /* 0x000f62000c1e1900 */
[----:B------:R-:W-:Y:S01]  /*0980*/  IADD3 R11, PT, PT, R11, 0x7, RZ ;  /* 0x000000070b0b7810 */ /* 0x000fe20007ffe0ff */
[----:B------:R-:W-:-:S04]  /*0990*/  IMAD.WIDE.U32 R14, R15, 0x4, R8 ;  /* 0x000000040f0e7825 */ /* 0x000fc800078e0008 */
[----:B------:R-:W-:Y:S02]  /*09a0*/  IMAD.WIDE.U32 R8, R11, 0x4, R8 ;  /* 0x000000040b087825 */ /* 0x000fe400078e0008 */
[----:B------:R-:W5:Y:S04]  /*09b0*/  LDG.E R14, desc[UR8][R14.64] ;  /* 0x000000080e0e7981 */ /* 0x000f68000c1e1900 */
[----:B------:R-:W5:Y:S01]  /*09c0*/  LDG.E R8, desc[UR8][R8.64] ;  /* 0x0000000808087981 */ /* 0x000f62000c1e1900 */
[----:B--2---:R-:W-:-:S04]  /*09d0*/  FSETP.GT.AND P2, PT, R2, R7, PT ;  /* 0x000000070200720b */ /* 0x004fc80003f44000 */
[----:B------:R-:W-:Y:S02]  /*09e0*/  FSEL R7, R2, R7, P2 ;  /* 0x0000000702077208 */ /* 0x000fe40001000000 */
[----:B------:R-:W-:Y:S02]  /*09f0*/  SEL R5, R6, R5, P2 ;  /* 0x0000000506057207 */ /* 0x000fe40001000000 */
[----:B---3--:R-:W-:-:S04]  /*0a00*/  FSETP.GT.AND P3, PT, R4, R7, PT ;  /* 0x000000070400720b */ /* 0x008fc80003f64000 */
[----:B------:R-:W-:-:S04]  /*0a10*/  FSEL R7, R4, R7, P3 ;  /* 0x0000000704077208 */ /* 0x000fc80001800000 */
[----:B----4-:R-:W-:-:S04]  /*0a20*/  FSETP.GT.AND P4, PT, R10, R7, PT ;  /* 0x000000070a00720b */ /* 0x010fc80003f84000 */
[----:B------:R-:W-:Y:S01]  /*0a30*/  FSEL R7, R10, R7, P4 ;  /* 0x000000070a077208 */ /* 0x000fe20002000000 */
[----:B------:R-:W-:-:S03]  /*0a40*/  @P3 VIADD R5, R6, 0x1 ;  /* 0x0000000106053836 */ /* 0x000fc60000000000 */
[----:B-----5:R-:W-:-:S04]  /*0a50*/  FSETP.GT.AND P5, PT, R12, R7, PT ;  /* 0x000000070c00720b */ /* 0x020fc80003fa4000 */
        /* <DEDUP_REMOVED lines=13> */
[----:B------:R-:W-:-:S07]  /*0b30*/  @P2 IADD3 R5, PT, PT, R6, 0x6, RZ ;  /* 0x0000000606052810 */ /* 0x000fce0007ffe0ff */
[C---:B------:R-:W-:Y:S02]  /*0b40*/  @P3 VIADD R5, R6.reuse, 0x7 ;  /* 0x0000000706053836 */ /* 0x040fe40000000000 */
[----:B------:R-:W-:-:S07]  /*0b50*/  VIADD R6, R6, 0x8 ;  /* 0x0000000806067836 */ /* 0x000fce0000000000 */
.L_x_10:
        /* <DEDUP_REMOVED lines=28> */
[----:B------:R-:W-:-:S08]  /*0d20*/  @P2 VIADD R5, R6, 0x2 ;  /* 0x0000000206052836 */ /* 0x000fd00000000000 */
[C---:B------:R-:W-:Y:S01]  /*0d30*/  @P3 IADD3 R5, PT, PT, R6.reuse, 0x3, RZ ;  /* 0x0000000306053810 */ /* 0x040fe20007ffe0ff */
[----:B------:R-:W-:-:S07]  /*0d40*/  VIADD R6, R6, 0x4 ;  /* 0x0000000406067836 */ /* 0x000fce0000000000 */
.L_x_11:
[----:B------:R-:W-:Y:S05]  /*0d50*/  BRA.U !UP1, `(.L_x_7) ;  /* 0x0000000109347547 */ /* 0x000fea000b800000 */
[----:B------:R-:W0:Y:S01]  /*0d60*/  LDC.64 R8, c[0x0][0x380] ;  /* 0x0000e000ff087b82 */ /* 0x000e220000000a00 */
[----:B------:R-:W-:Y:S01]  /*0d70*/  IMAD.IADD R11, R3, 0x1, R6 ;  /* 0x00000001030b7824 */ /* 0x000fe200078e0206 */
[----:B------:R-:W-:-:S12]  /*0d80*/  UIADD3 UR4, UPT, UPT, -UR4, URZ, URZ ;  /* 0x000000ff04047290 */ /* 0x000fd8000fffe1ff */
.L_x_12:
[----:B0-----:R-:W-:-:S06]  /*0d90*/  IMAD.WIDE.U32 R2, R11, 0x4, R8 ;  /* 0x000000040b027825 */ /* 0x001fcc00078e0008 */
[----:B------:R-:W2:Y:S01]  /*0da0*/  LDG.E R2, desc[UR8][R2.64] ;  /* 0x0000000802027981 */ /* 0x000ea2000c1e1900 */
[----:B------:R-:W-:Y:S01]  /*0db0*/  UIADD3 UR4, UPT, UPT, UR4, 0x1, URZ ;  /* 0x0000000104047890 */ /* 0x000fe2000fffe0ff */
[----:B------:R-:W-:-:S03]  /*0dc0*/  IADD3 R11, PT, PT, R11, 0x1, RZ ;  /* 0x000000010b0b7810 */ /* 0x000fc60007ffe0ff */
[----:B------:R-:W-:Y:S01]  /*0dd0*/  UISETP.NE.AND UP0, UPT, UR4, URZ, UPT ;  /* 0x000000ff0400728c */ /* 0x000fe2000bf05270 */
[----:B--2---:R-:W-:-:S04]  /*0de0*/  FSETP.GT.AND P0, PT, R2, R7, PT ;  /* 0x000000070200720b */ /* 0x004fc80003f04000 */
[C---:B------:R-:W-:Y:S01]  /*0df0*/  SEL R5, R6.reuse, R5, P0 ;  /* 0x0000000506057207 */ /* 0x040fe20000000000 */
[----:B------:R-:W-:Y:S01]  /*0e00*/  VIADD R6, R6, 0x1 ;  /* 0x0000000106067836 */ /* 0x000fe20000000000 */
[----:B------:R-:W-:Y:S02]  /*0e10*/  FSEL R7, R2, R7, P0 ;  /* 0x0000000702077208 */ /* 0x000fe40000000000 */
[----:B------:R-:W-:Y:S05]  /*0e20*/  BRA.U UP0, `(.L_x_12) ;  /* 0xfffffffd00d87547 */ /* 0x000fea000b83ffff */
.L_x_7:
[----:B------:R-:W0:Y:S02]  /*0e30*/  LDC.64 R2, c[0x0][0x388] ;  /* 0x0000e200ff027b82 */ /* 0x000e240000000a00 */
[----:B0-----:R-:W-:-:S05]  /*0e40*/  IMAD.WIDE R2, R0, 0x4, R2 ;  /* 0x0000000400027825 */ /* 0x001fca00078e0202 */
[----:B------:R-:W-:Y:S01]  /*0e50*/  STG.E desc[UR8][R2.64], R5 ;  /* 0x0000000502007986 */ /* 0x000fe2000c101908 */
[----:B------:R-:W-:Y:S05]  /*0e60*/  EXIT ;  /* 0x000000000000794d */ /* 0x000fea0003800000 */
.L_x_13:
        /* <DEDUP_REMOVED lines=9> */
.L_x_38:


//--------------------- .text._Z22CosineSimilarityKernelPKfS0_Pfjjj --------------------------
	.section	.text._Z22CosineSimilarityKernelPKfS0_Pfjjj,"ax",@progbits
	.align	128
        .global         _Z22CosineSimilarityKernelPKfS0_Pfjjj
        .type           _Z22CosineSimilarityKernelPKfS0_Pfjjj,@function
        .size           _Z22CosineSimilarityKernelPKfS0_Pfjjj,(.L_x_36 - _Z22CosineSimilarityKernelPKfS0_Pfjjj)
        .other          _Z22CosineSimilarityKernelPKfS0_Pfjjj,@"STO_CUDA_ENTRY STV_DEFAULT"
_Z22CosineSimilarityKernelPKfS0_Pfjjj:
.text._Z22CosineSimilarityKernelPKfS0_Pfjjj:
[----:B------:R-:W-:Y:S01]  /*0000*/  LDC R1, c[0x0][0x37c] ;  /* 0x0000df00ff017b82 */ /* 0x000fe20000000800 */
[----:B------:R-:W0:Y:S07]  /*0010*/  S2R R3, SR_TID.X ;  /* 0x0000000000037919 */ /* 0x000e2e0000002100 */
[----:B------:R-:W0:Y:S01]  /*0020*/  S2UR UR6, SR_CTAID.X ;  /* 0x00000000000679c3 */ /* 0x000e220000002500 */
[----:B------:R-:W1:Y:S07]  /*0030*/  LDCU.64 UR4, c[0x0][0x398] ;  /* 0x00007300ff0477ac */ /* 0x000e6e0008000a00 */
[----:B------:R-:W0:Y:S01]  /*0040*/  LDC R0, c[0x0][0x360] ;  /* 0x0000d800ff007b82 */ /* 0x000e220000000800 */
[----:B-1----:R-:W-:Y:S01]  /*0050*/  UIMAD UR4, UR5, UR4, URZ ;  /* 0x00000004050472a4 */ /* 0x002fe2000f8e02ff */
[----:B0-----:R-:W-:-:S05]  /*0060*/  IMAD R0, R0, UR6, R3 ;  /* 0x0000000600007c24 */ /* 0x001fca000f8e0203 */
[----:B------:R-:W-:-:S13]  /*0070*/  ISETP.GE.U32.AND P0, PT, R0, UR4, PT ;  /* 0x0000000400007c0c */ /* 0x000fda000bf06070 */
[----:B------:R-:W-:Y:S05]  /*0080*/  @P0 EXIT ;  /* 0x000000000000094d */ /* 0x000fea0003800000 */
[----:B------:R-:W0:Y:S01]  /*0090*/  I2F.U32.RP R4, UR5 ;  /* 0x0000000500047d06 */ /* 0x000e220008209000 */
[----:B------:R-:W1:Y:S01]  /*00a0*/  LDCU UR6, c[0x0][0x3a0] ;  /* 0x00007400ff0677ac */ /* 0x000e620008000800 */
[----:B------:R-:W-:Y:S02]  /*00b0*/  ISETP.NE.U32.AND P2, PT, RZ, UR5, PT ;  /* 0x00000005ff007c0c */ /* 0x000fe4000bf45070 */
[----:B------:R-:W-:Y:S02]  /*00c0*/  CS2R R28, SRZ ;  /* 0x00000000001c7805 */ /* 0x000fe4000001ff00 */
[----:B------:R-:W-:Y:S02]  /*00d0*/  CS2R R8, SRZ ;  /* 0x0000000000087805 */ /* 0x000fe4000001ff00 */
[----:B------:R-:W-:Y:S01]  /*00e0*/  CS2R R20, SRZ ;  /* 0x0000000000147805 */ /* 0x000fe2000001ff00 */
[----:B------:R-:W2:Y:S01]  /*00f0*/  LDCU.64 UR10, c[0x0][0x358] ;  /* 0x00006b00ff0a77ac */ /* 0x000ea20008000a00 */
[----:B0-----:R-:W0:Y:S01]  /*0100*/  MUFU.RCP R4, R4 ;  /* 0x0000000400047308 */ /* 0x001e220000001000 */
[----:B-1----:R-:W-:Y:S01]  /*0110*/  UISETP.GE.AND UP0, UPT, UR6, 0x1, UPT ;  /* 0x000000010600788c */ /* 0x002fe2000bf06270 */
[----:B0-----:R-:W-:-:S06]  /*0120*/  VIADD R2, R4, 0xffffffe ;  /* 0x0ffffffe04027836 */ /* 0x001fcc0000000000 */
[----:B------:R0:W1:Y:S02]  /*0130*/  F2I.FTZ.U32.TRUNC.NTZ R3, R2 ;  /* 0x0000000200037305 */ /* 0x000064000021f000 */
[----:B0-----:R-:W-:Y:S02]  /*0140*/  IMAD.MOV.U32 R2, RZ, RZ, RZ ;  /* 0x000000ffff027224 */ /* 0x001fe400078e00ff */
[----:B-1----:R-:W-:-:S04]  /*0150*/  IMAD.MOV R5, RZ, RZ, -R3 ;  /* 0x000000ffff057224 */ /* 0x002fc800078e0a03 */
[----:B------:R-:W-:-:S04]  /*0160*/  IMAD R5, R5, UR5, RZ ;  /* 0x0000000505057c24 */ /* 0x000fc8000f8e02ff */
[----:B------:R-:W-:-:S06]  /*0170*/  IMAD.HI.U32 R3, R3, R5, R2 ;  /* 0x0000000503037227 */ /* 0x000fcc00078e0002 */
[----:B------:R-:W-:-:S05]  /*0180*/  IMAD.HI.U32 R3, R3, R0, RZ ;  /* 0x0000000003037227 */ /* 0x000fca00078e00ff */
[----:B------:R-:W-:-:S05]  /*0190*/  IADD3 R5, PT, PT, -R3, RZ, RZ ;  /* 0x000000ff03057210 */ /* 0x000fca0007ffe1ff */
[----:B------:R-:W-:-:S05]  /*01a0*/  IMAD R5, R5, UR5, R0 ;  /* 0x0000000505057c24 */ /* 0x000fca000f8e0200 */
[----:B------:R-:W-:-:S13]  /*01b0*/  ISETP.GE.U32.AND P0, PT, R5, UR5, PT ;  /* 0x0000000505007c0c */ /* 0x000fda000bf06070 */
[----:B------:R-:W-:Y:S02]  /*01c0*/  @P0 VIADD R5, R5, -UR5 ;  /* 0x8000000505050c36 */ /* 0x000fe40008000000 */
[----:B------:R-:W-:-:S03]  /*01d0*/  @P0 VIADD R3, R3, 0x1 ;  /* 0x0000000103030836 */ /* 0x000fc60000000000 */
[----:B------:R-:W-:-:S13]  /*01e0*/  ISETP.GE.U32.AND P1, PT, R5, UR5, PT ;  /* 0x0000000505007c0c */ /* 0x000fda000bf26070 */
[----:B------:R-:W-:Y:S01]  /*01f0*/  @P1 VIADD R3, R3, 0x1 ;  /* 0x0000000103031836 */ /* 0x000fe20000000000 */
[----:B------:R-:W-:-:S04]  /*0200*/  @!P2 LOP3.LUT R3, RZ, UR5, RZ, 0x33, !PT ;  /* 0x00000005ff03ac12 */ /* 0x000fc8000f8e33ff */
[----:B------:R-:W-:-:S05]  /*0210*/  IADD3 R5, PT, PT, -R3, RZ, RZ ;  /* 0x000000ff03057210 */ /* 0x000fca0007ffe1ff */
[----:B------:R-:W-:Y:S01]  /*0220*/  IMAD R2, R5, UR5, R0 ;  /* 0x0000000505027c24 */ /* 0x000fe2000f8e0200 */
[----:B--2---:R-:W-:Y:S06]  /*0230*/  BRA.U !UP0, `(.L_x_14) ;  /* 0x0000000d08a07547 */ /* 0x004fec000b800000 */
[----:B------:R-:W-:Y:S02]  /*0240*/  UISETP.GE.U32.AND UP1, UPT, UR6, 0x8, UPT ;  /* 0x000000080600788c */ /* 0x000fe4000bf26070 */
[----:B------:R-:W-:Y:S01]  /*0250*/  IMAD R4, R3, UR6, RZ ;  /* 0x0000000603047c24 */ /* 0x000fe2000f8e02ff */
[----:B------:R-:W-:Y:S02]  /*0260*/  ULOP3.LUT UR7, UR6, 0x7, URZ, 0xc0, !UPT ;  /* 0x0000000706077892 */ /* 0x000fe4000f8ec0ff */
[----:B------:R-:W-:Y:S01]  /*0270*/  IMAD R3, R2, UR6, RZ ;  /* 0x0000000602037c24 */ /* 0x000fe2000f8e02ff */
[----:B------:R-:W-:Y:S02]  /*0280*/  CS2R R20, SRZ ;  /* 0x0000000000147805 */ /* 0x000fe4000001ff00 */
[----:B------:R-:W-:Y:S02]  /*0290*/  CS2R R8, SRZ ;  /* 0x0000000000087805 */ /* 0x000fe4000001ff00 */
[----:B------:R-:W-:Y:S01]  /*02a0*/  CS2R R28, SRZ ;  /* 0x00000000001c7805 */ /* 0x000fe2000001ff00 */
[----:B------:R-:W-:Y:S01]  /*02b0*/  UISETP.NE.AND UP0, UPT, UR7, URZ, UPT ;  /* 0x000000ff0700728c */ /* 0x000fe2000bf05270 */
[----:B------:R-:W-:Y:S01]  /*02c0*/  UMOV UR4, URZ ;  /* 0x000000ff00047c82 */ /* 0x000fe20008000000 */
[----:B------:R-:W-:Y:S09]  /*02d0*/  BRA.U !UP1, `(.L_x_15) ;  /* 0x0000000509a47547 */ /* 0x000ff2000b800000 */
[----:B------:R-:W-:Y:S01]  /*02e0*/  ULOP3.LUT UR4, UR6, 0x7ffffff8, URZ, 0xc0, !UPT ;  /* 0x7ffffff806047892 */ /* 0x000fe2000f8ec0ff */
[----:B------:R-:W-:Y:S01]  /*02f0*/  CS2R R20, SRZ ;  /* 0x0000000000147805 */ /* 0x000fe2000001ff00 */
[----:B------:R-:W0:Y:S02]  /*0300*/  LDCU.128 UR12, c[0x0][0x380] ;  /* 0x00007000ff0c77ac */ /* 0x000e240008000c00 */
[----:B------:R-:W-:Y:S01]  /*0310*/  UIADD3 UR8, UPT, UPT, -UR4, URZ, URZ ;  /* 0x000000ff04087290 */ /* 0x000fe2000fffe1ff */
[----:B------:R-:W-:-:S11]  /*0320*/  UMOV UR5, URZ ;  /* 0x000000ff00057c82 */ /* 0x000fd60008000000 */
.L_x_16:
[----:B------:R-:W-:Y:S02]  /*0330*/  IADD3 R2, P0, PT, R4, UR5, RZ ;  /* 0x0000000504027c10 */ /* 0x000fe4000ff1e0ff */
[----:B------:R-:W-:-:S03]  /*0340*/  IADD3 R5, P1, PT, R3, UR5, RZ ;  /* 0x0000000503057c10 */ /* 0x000fc6000ff3e0ff */
[----:B------:R-:W-:Y:S01]  /*0350*/  IMAD.X R7, RZ, RZ, RZ, P0 ;  /* 0x000000ffff077224 */ /* 0x000fe200000e06ff */
[----:B0-----:R-:W-:Y:S01]  /*0360*/  LEA R12, P0, R2, UR12, 0x2 ;  /* 0x0000000c020c7c11 */ /* 0x001fe2000f8010ff */
[----:B------:R-:W-:-:S03]  /*0370*/  IMAD.X R6, RZ, RZ, RZ, P1 ;  /* 0x000000ffff067224 */ /* 0x000fc600008e06ff */
[----:B------:R-:W-:Y:S02]  /*0380*/  LEA.HI.X R13, R2, UR13, R7, 0x2, P0 ;  /* 0x0000000d020d7c11 */ /* 0x000fe400080f1407 */
[----:B------:R-:W-:-:S03]  /*0390*/  LEA R10, P0, R5, UR14, 0x2 ;  /* 0x0000000e050a7c11 */ /* 0x000fc6000f8010ff */
[----:B------:R-:W2:Y:S01]  /*03a0*/  LDG.E R2, desc[UR10][R12.64] ;  /* 0x0000000a0c027981 */ /* 0x000ea2000c1e1900 */
[----:B------:R-:W-:-:S03]  /*03b0*/  LEA.HI.X R11, R5, UR15, R6, 0x2, P0 ;  /* 0x0000000f050b7c11 */ /* 0x000fc600080f1406 */
[----:B------:R-:W3:Y:S04]  /*03c0*/  LDG.E R26, desc[UR10][R12.64+0x4] ;  /* 0x0000040a0c1a7981 */ /* 0x000ee8000c1e1900 */
[----:B------:R-:W4:Y:S04]  /*03d0*/  LDG.E R5, desc[UR10][R10.64] ;  /* 0x0000000a0a057981 */ /* 0x000f28000c1e1900 */
[----:B------:R-:W5:Y:S04]  /*03e0*/  LDG.E R25, desc[UR10][R10.64+0x4] ;  /* 0x0000040a0a197981 */ /* 0x000f68000c1e1900 */
[----:B------:R-:W5:Y:S04]  /*03f0*/  LDG.E R22, desc[UR10][R12.64+0x8] ;  /* 0x0000080a0c167981 */ /* 0x000f68000c1e1900 */
[----:B------:R-:W5:Y:S04]  /*0400*/  LDG.E R23, desc[UR10][R10.64+0x8] ;  /* 0x0000080a0a177981 */ /* 0x000f68000c1e1900 */
[----:B------:R-:W5:Y:S04]  /*0410*/  LDG.E R24, desc[UR10][R12.64+0xc] ;  /* 0x00000c0a0c187981 */ /* 0x000f68000c1e1900 */
[----:B------:R-:W5:Y:S04]  /*0420*/  LDG.E R7, desc[UR10][R10.64+0xc] ;  /* 0x00000c0a0a077981 */ /* 0x000f68000c1e1900 */
[----:B------:R-:W5:Y:S01]  /*0430*/  LDG.E R27, desc[UR10][R10.64+0x18] ;  /* 0x0000180a0a1b7981 */ /* 0x000f62000c1e1900 */
[----:B--2---:R-:W-:-:S04]  /*0440*/  FMUL R6, R2, R2 ;  /* 0x0000000202067220 */ /* 0x004fc80000400000 */
[----:B------:R-:W0:Y:S01]  /*0450*/  F2F.F64.F32 R14, R6 ;  /* 0x00000006000e7310 */ /* 0x000e220000201800 */
[-C--:B----4-:R-:W-:Y:S01]  /*0460*/  FMUL R18, R5, R5.reuse ;  /* 0x0000000505127220 */ /* 0x090fe20000400000 */
[----:B------:R-:W-:Y:S02]  /*0470*/  FMUL R2, R2, R5 ;  /* 0x0000000502027220 */ /* 0x000fe40000400000 */
[----:B------:R-:W2:Y:S04]  /*0480*/  LDG.E R5, desc[UR10][R12.64+0x10] ;  /* 0x0000100a0c057981 */ /* 0x000ea8000c1e1900 */
[----:B------:R-:W1:Y:S01]  /*0490*/  F2F.F64.F32 R18, R18 ;  /* 0x0000001200127310 */ /* 0x000e620000201800 */
[----:B0-----:R-:W-:Y:S01]  /*04a0*/  DADD R14, R14, R8 ;  /* 0x000000000e0e7229 */ /* 0x001fe20000000008 */
[----:B------:R-:W4:Y:S01]  /*04b0*/  LDG.E R8, desc[UR10][R10.64+0x10] ;  /* 0x0000100a0a087981 */ /* 0x000f22000c1e1900 */
[----:B---3--:R-:W-:-:S05]  /*04c0*/  FMUL R6, R26, R26 ;  /* 0x0000001a1a067220 */ /* 0x008fca0000400000 */
[----:B------:R0:W3:Y:S01]  /*04d0*/  F2F.F64.F32 R16, R2 ;  /* 0x0000000200107310 */ /* 0x0000e20000201800 */
[----:B------:R-:W4:Y:S01]  /*04e0*/  LDG.E R9, desc[UR10][R12.64+0x14] ;  /* 0x0000140a0c097981 */ /* 0x000f22000c1e1900 */
[----:B-1----:R-:W-:-:S06]  /*04f0*/  DADD R18, R18, R20 ;  /* 0x0000000012127229 */ /* 0x002fcc0000000014 */
[----:B------:R1:W5:Y:S01]  /*0500*/  F2F.F64.F32 R20, R6 ;  /* 0x0000000600147310 */ /* 0x0003620000201800 */
[----:B0-----:R-:W4:Y:S04]  /*0510*/  LDG.E R2, desc[UR10][R12.64+0x18] ;  /* 0x0000180a0c027981 */ /* 0x001f28000c1e1900 */
[----:B-1----:R-:W4:Y:S01]  /*0520*/  LDG.E R6, desc[UR10][R10.64+0x14] ;  /* 0x0000140a0a067981 */ /* 0x002f22000c1e1900 */
[----:B---3--:R-:W-:-:S03]  /*0530*/  DADD R16, R16, R28 ;  /* 0x0000000010107229 */ /* 0x008fc6000000001c */
[----:B------:R0:W3:Y:S04]  /*0540*/  LDG.E R28, desc[UR10][R12.64+0x1c] ;  /* 0x00001c0a0c1c7981 */ /* 0x0000e8000c1e1900 */
[----:B------:R1:W3:Y:S01]  /*0550*/  LDG.E R29, desc[UR10][R10.64+0x1c] ;  /* 0x00001c0a0a1d7981 */ /* 0x0002e2000c1e1900 */
[----:B-----5:R-:W-:Y:S01]  /*0560*/  FMUL R26, R26, R25 ;  /* 0x000000191a1a7220 */ /* 0x020fe20000400000 */
[----:B------:R-:W-:-:S03]  /*0570*/  DADD R14, R14, R20 ;  /* 0x000000000e0e7229 */ /* 0x000fc60000000014 */
[----:B------:R-:W5:Y:S01]  /*0580*/  F2F.F64.F32 R20, R26 ;  /* 0x0000001a00147310 */ /* 0x000f620000201800 */
[----:B------:R-:W-:Y:S01]  /*0590*/  FMUL R25, R25, R25 ;  /* 0x0000001919197220 */ /* 0x000fe20000400000 */
[----:B-----5:R-:W-:-:S06]  /*05a0*/  DADD R16, R16, R20 ;  /* 0x0000000010107229 */ /* 0x020fcc0000000014 */
[----:B------:R5:W1:Y:S02]  /*05b0*/  F2F.F64.F32 R20, R25 ;  /* 0x0000001900147310 */ /* 0x000a640000201800 */
[C---:B-----5:R-:W-:Y:S01]  /*05c0*/  FMUL R25, R22.reuse, R22 ;  /* 0x0000001616197220 */ /* 0x060fe20000400000 */
[----:B------:R-:W-:-:S05]  /*05d0*/  FMUL R22, R22, R23 ;  /* 0x0000001716167220 */ /* 0x000fca0000400000 */
[----:B0-----:R-:W0:Y:S01]  /*05e0*/  F2F.F64.F32 R12, R22 ;  /* 0x00000016000c7310 */ /* 0x001e220000201800 */
[----:B-1----:R-:W-:Y:S01]  /*05f0*/  DADD R20, R18, R20 ;  /* 0x0000000012147229 */ /* 0x002fe20000000014 */
[----:B------:R-:W-:-:S06]  /*0600*/  FMUL R23, R23, R23 ;  /* 0x0000001717177220 */ /* 0x000fcc0000400000 */
[----:B------:R-:W1:Y:S01]  /*0610*/  F2F.F64.F32 R18, R25 ;  /* 0x0000001900127310 */ /* 0x000e620000201800 */
[C---:B------:R-:W-:Y:S01]  /*0620*/  FMUL R26, R24.reuse, R24 ;  /* 0x00000018181a7220 */ /* 0x040fe20000400000 */
[----:B------:R-:W-:Y:S01]  /*0630*/  FMUL R24, R24, R7 ;  /* 0x0000000718187220 */ /* 0x000fe20000400000 */
[----:B0-----:R-:W-:-:S05]  /*0640*/  DADD R16, R16, R12 ;  /* 0x0000000010107229 */ /* 0x001fca000000000c */
[----:B------:R-:W0:Y:S08]  /*0650*/  F2F.F64.F32 R10, R23 ;  /* 0x00000017000a7310 */ /* 0x000e300000201800 */
[----:B------:R-:W5:Y:S01]  /*0660*/  F2F.F64.F32 R12, R26 ;  /* 0x0000001a000c7310 */ /* 0x000f620000201800 */
[----:B-1----:R-:W-:Y:S01]  /*0670*/  DADD R14, R14, R18 ;  /* 0x000000000e0e7229 */ /* 0x002fe20000000012 */
[----:B------:R-:W-:-:S06]  /*0680*/  FMUL R7, R7, R7 ;  /* 0x0000000707077220 */ /* 0x000fcc0000400000 */
[----:B------:R-:W1:Y:S01]  /*0690*/  F2F.F64.F32 R18, R24 ;  /* 0x0000001800127310 */ /* 0x000e620000201800 */
[----:B0-----:R-:W-:Y:S02]  /*06a0*/  DADD R20, R20, R10 ;  /* 0x0000000014147229 */ /* 0x001fe4000000000a */
[----:B-----5:R-:W-:-:S05]  /*06b0*/  DADD R14, R14, R12 ;  /* 0x000000000e0e7229 */ /* 0x020fca000000000c */
[----:B------:R-:W0:Y:S01]  /*06c0*/  F2F.F64.F32 R10, R7 ;  /* 0x00000007000a7310 */ /* 0x000e220000201800 */
[----:B-1----:R-:W-:Y:S02]  /*06d0*/  DADD R18, R16, R18 ;  /* 0x0000000010127229 */ /* 0x002fe40000000012 */
[----:B0-----:R-:W-:Y:S01]  /*06e0*/  DADD R20, R20, R10 ;  /* 0x0000000014147229 */ /* 0x001fe2000000000a */
[----:B------:R-:W-:-:S04]  /*06f0*/  UIADD3 UR8, UPT, UPT, UR8, 0x8, URZ ;  /* 0x0000000808087890 */ /* 0x000fc8000fffe0ff */
[----:B------:R-:W-:Y:S02]  /*0700*/  UISETP.NE.AND UP1, UPT, UR8, URZ, UPT ;  /* 0x000000ff0800728c */ /* 0x000fe4000bf25270 */
[----:B------:R-:W-:Y:S01]  /*0710*/  UIADD3 UR5, UPT, UPT, UR5, 0x8, URZ ;  /* 0x0000000805057890 */ /* 0x000fe2000fffe0ff */
[----:B--2---:R-:W-:-:S04]  /*0720*/  FMUL R25, R5, R5 ;  /* 0x0000000505197220 */ /* 0x004fc80000400000 */
[----:B------:R-:W0:Y:S01]  /*0730*/  F2F.F64.F32 R12, R25 ;  /* 0x00000019000c7310 */ /* 0x000e220000201800 */
[-C--:B----4-:R-:W-:Y:S01]  /*0740*/  FMUL R22, R5, R8.reuse ;  /* 0x0000000805167220 */ /* 0x090fe20000400000 */
[----:B------:R-:W-:-:S06]  /*0750*/  FMUL R5, R8, R8 ;  /* 0x0000000808057220 */ /* 0x000fcc0000400000 */
[----:B------:R-:W1:Y:S01]  /*0760*/  F2F.F64.F32 R22, R22 ;  /* 0x0000001600167310 */ /* 0x000e620000201800 */
[----:B------:R-:W-:-:S07]  /*0770*/  FMUL R24, R9, R9 ;  /* 0x0000000909187220 */ /* 0x000fce0000400000 */
[----:B------:R-:W2:Y:S01]  /*0780*/  F2F.F64.F32 R16, R5 ;  /* 0x0000000500107310 */ /* 0x000ea20000201800 */
[-C--:B------:R-:W-:Y:S01]  /*0790*/  FMUL R9, R9, R6.reuse ;  /* 0x0000000609097220 */ /* 0x080fe20000400000 */
[----:B------:R-:W-:Y:S01]  /*07a0*/  FMUL R6, R6, R6 ;  /* 0x0000000606067220 */ /* 0x000fe20000400000 */
[----:B0-----:R-:W-:-:S05]  /*07b0*/  DADD R12, R14, R12 ;  /* 0x000000000e0c7229 */ /* 0x001fca000000000c */
[----:B------:R2:W0:Y:S01]  /*07c0*/  F2F.F64.F32 R10, R24 ;  /* 0x00000018000a7310 */ /* 0x0004220000201800 */
[C---:B------:R-:W-:Y:S01]  /*07d0*/  FMUL R14, R2.reuse, R2 ;  /* 0x00000002020e7220 */ /* 0x040fe20000400000 */
[----:B-1----:R-:W-:Y:S01]  /*07e0*/  DADD R18, R18, R22 ;  /* 0x0000000012127229 */ /* 0x002fe20000000016 */
[----:B------:R-:W-:-:S05]  /*07f0*/  FMUL R22, R2, R27 ;  /* 0x0000001b02167220 */ /* 0x000fca0000400000 */
[----:B------:R-:W1:Y:S01]  /*0800*/  F2F.F64.F32 R8, R9 ;  /* 0x0000000900087310 */ /* 0x000e620000201800 */
[----:B------:R-:W-:-:S07]  /*0810*/  FMUL R27, R27, R27 ;  /* 0x0000001b1b1b7220 */ /* 0x000fce0000400000 */
[----:B------:R-:W4:Y:S01]  /*0820*/  F2F.F64.F32 R6, R6 ;  /* 0x0000000600067310 */ /* 0x000f220000201800 */
[----:B--2---:R-:W-:Y:S01]  /*0830*/  DADD R24, R20, R16 ;  /* 0x0000000014187229 */ /* 0x004fe20000000010 */
[----:B---3--:R-:W-:-:S06]  /*0840*/  FMUL R20, R28, R28 ;  /* 0x0000001c1c147220 */ /* 0x008fcc0000400000 */
[----:B------:R-:W2:Y:S01]  /*0850*/  F2F.F64.F32 R14, R14 ;  /* 0x0000000e000e7310 */ /* 0x000ea20000201800 */
[-C--:B------:R-:W-:Y:S01]  /*0860*/  FMUL R2, R28, R29.reuse ;  /* 0x0000001d1c027220 */ /* 0x080fe20000400000 */
[----:B------:R-:W-:-:S06]  /*0870*/  FMUL R5, R29, R29 ;  /* 0x0000001d1d057220 */ /* 0x000fcc0000400000 */
[----:B------:R-:W3:Y:S01]  /*0880*/  F2F.F64.F32 R22, R22 ;  /* 0x0000001600167310 */ /* 0x000ee20000201800 */
[----:B0-----:R-:W-:-:S07]  /*0890*/  DADD R12, R12, R10 ;  /* 0x000000000c0c7229 */ /* 0x001fce000000000a */
[----:B------:R-:W0:Y:S01]  /*08a0*/  F2F.F64.F32 R16, R27 ;  /* 0x0000001b00107310 */ /* 0x000e220000201800 */
[----:B-1----:R-:W-:Y:S02]  /*08b0*/  DADD R8, R18, R8 ;  /* 0x0000000012087229 */ /* 0x002fe40000000008 */
[----:B----4-:R-:W-:-:S05]  /*08c0*/  DADD R24, R24, R6 ;  /* 0x0000000018187229 */ /* 0x010fca0000000006 */
[----:B------:R-:W1:Y:S01]  /*08d0*/  F2F.F64.F32 R20, R20 ;  /* 0x0000001400147310 */ /* 0x000e620000201800 */
[----:B--2---:R-:W-:-:S07]  /*08e0*/  DADD R12, R12, R14 ;  /* 0x000000000c0c7229 */ /* 0x004fce000000000e */
[----:B------:R-:W2:Y:S01]  /*08f0*/  F2F.F64.F32 R10, R2 ;  /* 0x00000002000a7310 */ /* 0x000ea20000201800 */
[----:B---3--:R-:W-:-:S07]  /*0900*/  DADD R22, R8, R22 ;  /* 0x0000000008167229 */ /* 0x008fce0000000016 */
[----:B------:R-:W3:Y:S01]  /*0910*/  F2F.F64.F32 R6, R5 ;  /* 0x0000000500067310 */ /* 0x000ee20000201800 */
[----:B0-----:R-:W-:Y:S02]  /*0920*/  DADD R16, R24, R16 ;  /* 0x0000000018107229 */ /* 0x001fe40000000010 */
[----:B-1----:R-:W-:Y:S02]  /*0930*/  DADD R8, R12, R20 ;  /* 0x000000000c087229 */ /* 0x002fe40000000014 */
[----:B--2---:R-:W-:-:S04]  /*0940*/  DADD R28, R22, R10 ;  /* 0x00000000161c7229 */ /* 0x004fc8000000000a */
[----:B---3--:R-:W-:Y:S01]  /*0950*/  DADD R20, R16, R6 ;  /* 0x0000000010147229 */ /* 0x008fe20000000006 */
[----:B------:R-:W-:Y:S10]  /*0960*/  BRA.U UP1, `(.L_x_16) ;  /* 0xfffffff901707547 */ /* 0x000ff4000b83ffff */
.L_x_15:
[----:B------:R-:W-:Y:S05]  /*0970*/  BRA.U !UP0, `(.L_x_14) ;  /* 0x0000000508d07547 */ /* 0x000fea000b800000 */
[----:B------:R-:W-:Y:S02]  /*0980*/  UISETP.GE.U32.AND UP0, UPT, UR7, 0x4, UPT ;  /* 0x000000040700788c */ /* 0x000fe4000bf06070 */
[----:B------:R-:W-:-:S04]  /*0990*/  ULOP3.LUT UR8, UR6, 0x3, URZ, 0xc0, !UPT ;  /* 0x0000000306087892 */ /* 0x000fc8000f8ec0ff */
[----:B------:R-:W-:-:S03]  /*09a0*/  UISETP.NE.AND UP1, UPT, UR8, URZ, UPT ;  /* 0x000000ff0800728c */ /* 0x000fc6000bf25270 */
[----:B------:R-:W-:Y:S08]  /*09b0*/  BRA.U !UP0, `(.L_x_17) ;  /* 0x0000000108d87547 */ /* 0x000ff0000b800000 */
[----:B------:R-:W0:Y:S01]  /*09c0*/  LDCU.128 UR12, c[0x0][0x380] ;  /* 0x00007000ff0c77ac */ /* 0x000e220008000c00 */
[----:B------:R-:W-:Y:S02]  /*09d0*/  IADD3 R6, P0, PT, R4, UR4, RZ ;  /* 0x0000000404067c10 */ /* 0x000fe4000ff1e0ff */
[----:B------:R-:W-:-:S03]  /*09e0*/  IADD3 R2, P2, PT, R3, UR4, RZ ;  /* 0x0000000403027c10 */ /* 0x000fc6000ff5e0ff */
[----:B------:R-:W-:Y:S01]  /*09f0*/  IMAD.X R7, RZ, RZ, RZ, P0 ;  /* 0x000000ffff077224 */ /* 0x000fe200000e06ff */
[----:B------:R-:W-:Y:S02]  /*0a00*/  IADD3.X R5, PT, PT, RZ, RZ, RZ, P2, !PT ;  /* 0x000000ffff057210 */ /* 0x000fe400017fe4ff */
[----:B0-----:R-:W-:Y:S02]  /*0a10*/  LEA R26, P1, R6, UR12, 0x2 ;  /* 0x0000000c061a7c11 */ /* 0x001fe4000f8210ff */
[----:B------:R-:W-:Y:S02]  /*0a20*/  LEA R24, P0, R2, UR14, 0x2 ;  /* 0x0000000e02187c11 */ /* 0x000fe4000f8010ff */
[----:B------:R-:W-:Y:S02]  /*0a30*/  LEA.HI.X R27, R6, UR13, R7, 0x2, P1 ;  /* 0x0000000d061b7c11 */ /* 0x000fe400088f1407 */
[----:B------:R-:W-:-:S03]  /*0a40*/  LEA.HI.X R25, R2, UR15, R5, 0x2, P0 ;  /* 0x0000000f02197c11 */ /* 0x000fc600080f1405 */
[----:B------:R-:W2:Y:S04]  /*0a50*/  LDG.E R6, desc[UR10][R26.64] ;  /* 0x0000000a1a067981 */ /* 0x000ea8000c1e1900 */
[----:B------:R-:W3:Y:S04]  /*0a60*/  LDG.E R11, desc[UR10][R24.64] ;  /* 0x0000000a180b7981 */ /* 0x000ee8000c1e1900 */
[----:B------:R-:W4:Y:S04]  /*0a70*/  LDG.E R7, desc[UR10][R26.64+0x4] ;  /* 0x0000040a1a077981 */ /* 0x000f28000c1e1900 */
[----:B------:R-:W5:Y:S04]  /*0a80*/  LDG.E R18, desc[UR10][R24.64+0x4] ;  /* 0x0000040a18127981 */ /* 0x000f68000c1e1900 */
[----:B------:R-:W5:Y:S04]  /*0a90*/  LDG.E R19, desc[UR10][R26.64+0x8] ;  /* 0x0000080a1a137981 */ /* 0x000f68000c1e1900 */
[----:B------:R-:W5:Y:S04]  /*0aa0*/  LDG.E R22, desc[UR10][R24.64+0x8] ;  /* 0x0000080a18167981 */ /* 0x000f68000c1e1900 */
[----:B------:R-:W5:Y:S04]  /*0ab0*/  LDG.E R5, desc[UR10][R26.64+0xc] ;  /* 0x00000c0a1a057981 */ /* 0x000f68000c1e1900 */
[----:B------:R0:W5:Y:S01]  /*0ac0*/  LDG.E R2, desc[UR10][R24.64+0xc] ;  /* 0x00000c0a18027981 */ /* 0x000162000c1e1900 */
[----:B------:R-:W-:Y:S01]  /*0ad0*/  UIADD3 UR4, UPT, UPT, UR4, 0x4, URZ ;  /* 0x0000000404047890 */ /* 0x000fe2000fffe0ff */
[C---:B--2---:R-:W-:Y:S01]  /*0ae0*/  FMUL R14, R6.reuse, R6 ;  /* 0x00000006060e7220 */ /* 0x044fe20000400000 */
[-C--:B---3--:R-:W-:Y:S01]  /*0af0*/  FMUL R16, R6, R11.reuse ;  /* 0x0000000b06107220 */ /* 0x088fe20000400000 */
[----:B------:R-:W-:-:S04]  /*0b00*/  FMUL R12, R11, R11 ;  /* 0x0000000b0b0c7220 */ /* 0x000fc80000400000 */
[----:B------:R-:W1:Y:S01]  /*0b10*/  F2F.F64.F32 R14, R14 ;  /* 0x0000000e000e7310 */ /* 0x000e620000201800 */
[C---:B----4-:R-:W-:Y:S01]  /*0b20*/  FMUL R10, R7.reuse, R7 ;  /* 0x00000007070a7220 */ /* 0x050fe20000400000 */
[-C--:B-----5:R-:W-:Y:S01]  /*0b30*/  FMUL R7, R7, R18.reuse ;  /* 0x0000001207077220 */ /* 0x0a0fe20000400000 */
[----:B0-----:R-:W-:-:S05]  /*0b40*/  FMUL R24, R18, R18 ;  /* 0x0000001212187220 */ /* 0x001fca0000400000 */
[----:B------:R-:W0:Y:S01]  /*0b50*/  F2F.F64.F32 R16, R16 ;  /* 0x0000001000107310 */ /* 0x000e220000201800 */
[C---:B------:R-:W-:Y:S01]  /*0b60*/  FMUL R25, R19.reuse, R19 ;  /* 0x0000001313197220 */ /* 0x040fe20000400000 */
[----:B------:R-:W-:Y:S01]  /*0b70*/  FMUL R19, R19, R22 ;  /* 0x0000001613137220 */ /* 0x000fe20000400000 */
[----:B-1----:R-:W-:-:S05]  /*0b80*/  DADD R8, R8, R14 ;  /* 0x0000000008087229 */ /* 0x002fca000000000e */
[----:B------:R-:W1:Y:S01]  /*0b90*/  F2F.F64.F32 R12, R12 ;  /* 0x0000000c000c7310 */ /* 0x000e620000201800 */
[----:B------:R-:W-:Y:S01]  /*0ba0*/  FMUL R26, R22, R22 ;  /* 0x00000016161a7220 */ /* 0x000fe20000400000 */
[----:B0-----:R-:W-:-:S06]  /*0bb0*/  DADD R28, R28, R16 ;  /* 0x000000001c1c7229 */ /* 0x001fcc0000000010 */
[----:B------:R-:W0:Y:S01]  /*0bc0*/  F2F.F64.F32 R10, R10 ;  /* 0x0000000a000a7310 */ /* 0x000e220000201800 */
[----:B-1----:R-:W-:-:S07]  /*0bd0*/  DADD R22, R20, R12 ;  /* 0x0000000014167229 */ /* 0x002fce000000000c */
[----:B------:R-:W1:Y:S01]  /*0be0*/  F2F.F64.F32 R6, R7 ;  /* 0x0000000700067310 */ /* 0x000e620000201800 */
[C---:B------:R-:W-:Y:S01]  /*0bf0*/  FMUL R20, R5.reuse, R5 ;  /* 0x0000000505147220 */ /* 0x040fe20000400000 */
[-C--:B------:R-:W-:Y:S01]  /*0c00*/  FMUL R5, R5, R2.reuse ;  /* 0x0000000205057220 */ /* 0x080fe20000400000 */
[----:B------:R-:W-:Y:S01]  /*0c10*/  FMUL R2, R2, R2 ;  /* 0x0000000202027220 */ /* 0x000fe20000400000 */
[----:B0-----:R-:W-:-:S04]  /*0c20*/  DADD R8, R8, R10 ;  /* 0x0000000008087229 */ /* 0x001fc8000000000a */
[----:B------:R-:W0:Y:S01]  /*0c30*/  F2F.F64.F32 R14, R24 ;  /* 0x00000018000e7310 */ /* 0x000e220000201800 */
[----:B-1----:R-:W-:-:S07]  /*0c40*/  DADD R28, R28, R6 ;  /* 0x000000001c1c7229 */ /* 0x002fce0000000006 */
[----:B------:R-:W1:Y:S01]  /*0c50*/  F2F.F64.F32 R16, R25 ;  /* 0x0000001900107310 */ /* 0x000e620000201800 */
[----:B0-----:R-:W-:-:S07]  /*0c60*/  DADD R14, R22, R14 ;  /* 0x00000000160e7229 */ /* 0x001fce000000000e */
        /* <DEDUP_REMOVED lines=9> */
[----:B-1----:R-:W-:Y:S02]  /*0d00*/  DADD R28, R28, R10 ;  /* 0x000000001c1c7229 */ /* 0x002fe4000000000a */
[----:B0-----:R-:W-:-:S11]  /*0d10*/  DADD R20, R12, R6 ;  /* 0x000000000c147229 */ /* 0x001fd60000000006 */
.L_x_17:
[----:B------:R-:W-:Y:S05]  /*0d20*/  BRA.U !UP1, `(.L_x_14) ;  /* 0x0000000109e47547 */ /* 0x000fea000b800000 */
[----:B------:R-:W-:Y:S02]  /*0d30*/  UISETP.NE.AND UP0, UPT, UR8, 0x1, UPT ;  /* 0x000000010800788c */ /* 0x000fe4000bf05270 */
[----:B------:R-:W-:-:S04]  /*0d40*/  ULOP3.LUT UR5, UR6, 0x1, URZ, 0xc0, !UPT ;  /* 0x0000000106057892 */ /* 0x000fc8000f8ec0ff */
[----:B------:R-:W-:-:S03]  /*0d50*/  UISETP.NE.U32.AND UP1, UPT, UR5, 0x1, UPT ;  /* 0x000000010500788c */ /* 0x000fc6000bf25070 */
[----:B------:R-:W-:Y:S08]  /*0d60*/  BRA.U !UP0, `(.L_x_18) ;  /* 0x0000000108807547 */ /* 0x000ff0000b800000 */
[----:B------:R-:W0:Y:S01]  /*0d70*/  LDCU.128 UR12, c[0x0][0x380] ;  /* 0x00007000ff0c77ac */ /* 0x000e220008000c00 */
[----:B------:R-:W-:-:S05]  /*0d80*/  IADD3 R2, P0, PT, R4, UR4, RZ ;  /* 0x0000000404027c10 */ /* 0x000fca000ff1e0ff */
[----:B------:R-:W-:Y:S01]  /*0d90*/  IMAD.X R5, RZ, RZ, RZ, P0 ;  /* 0x000000ffff057224 */ /* 0x000fe200000e06ff */
[----:B------:R-:W-:Y:S02]  /*0da0*/  IADD3 R10, P0, PT, R3, UR4, RZ ;  /* 0x00000004030a7c10 */ /* 0x000fe4000ff1e0ff */
[----:B0-----:R-:W-:-:S04]  /*0db0*/  LEA R6, P1, R2, UR12, 0x2 ;  /* 0x0000000c02067c11 */ /* 0x001fc8000f8210ff */
[----:B------:R-:W-:Y:S01]  /*0dc0*/  LEA.HI.X R7, R2, UR13, R5, 0x2, P1 ;  /* 0x0000000d02077c11 */ /* 0x000fe200088f1405 */
[----:B------:R-:W-:Y:S01]  /*0dd0*/  IMAD.X R5, RZ, RZ, RZ, P0 ;  /* 0x000000ffff057224 */ /* 0x000fe200000e06ff */
[----:B------:R-:W-:-:S03]  /*0de0*/  LEA R22, P1, R10, UR14, 0x2 ;  /* 0x0000000e0a167c11 */ /* 0x000fc6000f8210ff */
[----:B------:R-:W2:Y:S01]  /*0df0*/  LDG.E R2, desc[UR10][R6.64] ;  /* 0x0000000a06027981 */ /* 0x000ea2000c1e1900 */
[----:B------:R-:W-:-:S03]  /*0e00*/  LEA.HI.X R23, R10, UR15, R5, 0x2, P1 ;  /* 0x0000000f0a177c11 */ /* 0x000fc600088f1405 */
[----:B------:R-:W3:Y:S04]  /*0e10*/  LDG.E R10, desc[UR10][R6.64+0x4] ;  /* 0x0000040a060a7981 */ /* 0x000ee8000c1e1900 */
[----:B------:R-:W4:Y:S04]  /*0e20*/  LDG.E R5, desc[UR10][R22.64] ;  /* 0x0000000a16057981 */ /* 0x000f28000c1e1900 */
[----:B------:R-:W5:Y:S01]  /*0e30*/  LDG.E R25, desc[UR10][R22.64+0x4] ;  /* 0x0000040a16197981 */ /* 0x000f62000c1e1900 */
[----:B------:R-:W-:Y:S01]  /*0e40*/  UIADD3 UR4, UPT, UPT, UR4, 0x2, URZ ;  /* 0x0000000204047890 */ /* 0x000fe2000fffe0ff */
[----:B--2---:R-:W-:Y:S01]  /*0e50*/  FMUL R14, R2, R2 ;  /* 0x00000002020e7220 */ /* 0x004fe20000400000 */
[----:B---3--:R-:W-:-:S05]  /*0e60*/  FMUL R12, R10, R10 ;  /* 0x0000000a0a0c7220 */ /* 0x008fca0000400000 */
[----:B------:R-:W0:Y:S01]  /*0e70*/  F2F.F64.F32 R14, R14 ;  /* 0x0000000e000e7310 */ /* 0x000e220000201800 */
[-C--:B----4-:R-:W-:Y:S01]  /*0e80*/  FMUL R2, R2, R5.reuse ;  /* 0x0000000502027220 */ /* 0x090fe20000400000 */
[----:B------:R-:W-:Y:S01]  /*0e90*/  FMUL R5, R5, R5 ;  /* 0x0000000505057220 */ /* 0x000fe20000400000 */
[-C--:B-----5:R-:W-:Y:S01]  /*0ea0*/  FMUL R10, R10, R25.reuse ;  /* 0x000000190a0a7220 */ /* 0x0a0fe20000400000 */
[----:B------:R-:W-:-:S04]  /*0eb0*/  FMUL R6, R25, R25 ;  /* 0x0000001919067220 */ /* 0x000fc80000400000 */
        /* <DEDUP_REMOVED lines=9> */
[----:B0-----:R-:W-:Y:S02]  /*0f50*/  DADD R28, R16, R10 ;  /* 0x00000000101c7229 */ /* 0x001fe4000000000a */
[----:B-1----:R-:W-:-:S11]  /*0f60*/  DADD R20, R18, R6 ;  /* 0x0000000012147229 */ /* 0x002fd60000000006 */
.L_x_18:
[----:B------:R-:W-:Y:S05]  /*0f70*/  BRA.U UP1, `(.L_x_14) ;  /* 0x0000000101507547 */ /* 0x000fea000b800000 */
[----:B------:R-:W0:Y:S01]  /*0f80*/  LDCU.128 UR12, c[0x0][0x380] ;  /* 0x00007000ff0c77ac */ /* 0x000e220008000c00 */
[----:B------:R-:W-:Y:S02]  /*0f90*/  IADD3 R4, P0, PT, R4, UR4, RZ ;  /* 0x0000000404047c10 */ /* 0x000fe4000ff1e0ff */
[----:B------:R-:W-:-:S03]  /*0fa0*/  IADD3 R3, P2, PT, R3, UR4, RZ ;  /* 0x0000000403037c10 */ /* 0x000fc6000ff5e0ff */
[----:B------:R-:W-:Y:S01]  /*0fb0*/  IMAD.X R5, RZ, RZ, RZ, P0 ;  /* 0x000000ffff057224 */ /* 0x000fe200000e06ff */
[----:B------:R-:W-:Y:S02]  /*0fc0*/  IADD3.X R2, PT, PT, RZ, RZ, RZ, P2, !PT ;  /* 0x000000ffff027210 */ /* 0x000fe400017fe4ff */
[C---:B0-----:R-:W-:Y:S02]  /*0fd0*/  LEA R12, P0, R3.reuse, UR14, 0x2 ;  /* 0x0000000e030c7c11 */ /* 0x041fe4000f8010ff */
[C---:B------:R-:W-:Y:S02]  /*0fe0*/  LEA R10, P1, R4.reuse, UR12, 0x2 ;  /* 0x0000000c040a7c11 */ /* 0x040fe4000f8210ff */
[----:B------:R-:W-:Y:S02]  /*0ff0*/  LEA.HI.X R13, R3, UR15, R2, 0x2, P0 ;  /* 0x0000000f030d7c11 */ /* 0x000fe400080f1402 */
[----:B------:R-:W-:-:S04]  /*1000*/  LEA.HI.X R11, R4, UR13, R5, 0x2, P1 ;  /* 0x0000000d040b7c11 */ /* 0x000fc800088f1405 */
[----:B------:R-:W2:Y:S04]  /*1010*/  LDG.E R13, desc[UR10][R12.64] ;  /* 0x0000000a0c0d7981 */ /* 0x000ea8000c1e1900 */
[----:B------:R-:W3:Y:S01]  /*1020*/  LDG.E R10, desc[UR10][R10.64] ;  /* 0x0000000a0a0a7981 */ /* 0x000ee2000c1e1900 */
[-C--:B--2---:R-:W-:Y:S01]  /*1030*/  FMUL R6, R13, R13.reuse ;  /* 0x0000000d0d067220 */ /* 0x084fe20000400000 */
[C---:B---3--:R-:W-:Y:S01]  /*1040*/  FMUL R4, R10.reuse, R10 ;  /* 0x0000000a0a047220 */ /* 0x048fe20000400000 */
[----:B------:R-:W-:-:S04]  /*1050*/  FMUL R2, R10, R13 ;  /* 0x0000000d0a027220 */ /* 0x000fc80000400000 */
[----:B------:R-:W0:Y:S08]  /*1060*/  F2F.F64.F32 R6, R6 ;  /* 0x0000000600067310 */ /* 0x000e300000201800 */
[----:B------:R-:W1:Y:S08]  /*1070*/  F2F.F64.F32 R4, R4 ;  /* 0x0000000400047310 */ /* 0x000e700000201800 */
[----:B------:R-:W2:Y:S01]  /*1080*/  F2F.F64.F32 R2, R2 ;  /* 0x0000000200027310 */ /* 0x000ea20000201800 */
[----:B0-----:R-:W-:-:S02]  /*1090*/  DADD R20, R20, R6 ;  /* 0x0000000014147229 */ /* 0x001fc40000000006 */
[----:B-1----:R-:W-:Y:S02]  /*10a0*/  DADD R8, R8, R4 ;  /* 0x0000000008087229 */ /* 0x002fe40000000004 */
[----:B--2---:R-:W-:-:S11]  /*10b0*/  DADD R28, R28, R2 ;  /* 0x000000001c1c7229 */ /* 0x004fd60000000002 */
.L_x_14:
[----:B------:R-:W0:Y:S01]  /*10c0*/  MUFU.RSQ64H R7, R9 ;  /* 0x0000000900077308 */ /* 0x000e220000001c00 */
[----:B------:R-:W-:Y:S01]  /*10d0*/  VIADD R6, R9, 0xfcb00000 ;  /* 0xfcb0000009067836 */ /* 0x000fe20000000000 */
[----:B------:R-:W-:Y:S01]  /*10e0*/  BSSY.RECONVERGENT B0, `(.L_x_19) ;  /* 0x0000017000007945 */ /* 0x000fe20003800200 */
[----:B------:R-:W-:Y:S02]  /*10f0*/  IMAD.MOV.U32 R4, RZ, RZ, 0x0 ;  /* 0x00000000ff047424 */ /* 0x000fe400078e00ff */
[----:B------:R-:W-:Y:S01]  /*1100*/  IMAD.MOV.U32 R5, RZ, RZ, 0x3fd80000 ;  /* 0x3fd80000ff057424 */ /* 0x000fe200078e00ff */
[----:B------:R-:W-:Y:S01]  /*1110*/  ISETP.GE.U32.AND P0, PT, R6, 0x7ca00000, PT ;  /* 0x7ca000000600780c */ /* 0x000fe20003f06070 */
[----:B0-----:R-:W-:-:S08]  /*1120*/  DMUL R2, R6, R6 ;  /* 0x0000000606027228 */ /* 0x001fd00000000000 */
[----:B------:R-:W-:-:S08]  /*1130*/  DFMA R2, -R2, R8, 1 ;  /* 0x3ff000000202742b */ /* 0x000fd00000000108 */
[----:B------:R-:W-:Y:S02]  /*1140*/  DFMA R4, R2, R4, 0.5 ;  /* 0x3fe000000204742b */ /* 0x000fe40000000004 */
[----:B------:R-:W-:-:S08]  /*1150*/  DMUL R2, R6, R2 ;  /* 0x0000000206027228 */ /* 0x000fd00000000000 */
[----:B------:R-:W-:-:S08]  /*1160*/  DFMA R12, R4, R2, R6 ;  /* 0x00000002040c722b */ /* 0x000fd00000000006 */
[----:B------:R-:W-:Y:S02]  /*1170*/  DMUL R10, R12, R8 ;  /* 0x000000080c0a7228 */ /* 0x000fe40000000000 */
[----:B------:R-:W-:Y:S01]  /*1180*/  IADD3 R5, PT, PT, R13, -0x100000, RZ ;  /* 0xfff000000d057810 */ /* 0x000fe20007ffe0ff */
[----:B------:R-:W-:-:S05]  /*1190*/  IMAD.MOV.U32 R4, RZ, RZ, R12 ;  /* 0x000000ffff047224 */ /* 0x000fca00078e000c */
[----:B------:R-:W-:-:S08]  /*11a0*/  DFMA R14, R10, -R10, R8 ;  /* 0x8000000a0a0e722b */ /* 0x000fd00000000008 */
[----:B------:R-:W-:Y:S01]  /*11b0*/  DFMA R2, R14, R4, R10 ;  /* 0x000000040e02722b */ /* 0x000fe2000000000a */
[----:B------:R-:W-:Y:S10]  /*11c0*/  @!P0 BRA `(.L_x_20) ;  /* 0x0000000000208947 */ /* 0x000ff40003800000 */
[----:B------:R-:W-:Y:S01]  /*11d0*/  IMAD.MOV.U32 R4, RZ, RZ, R12 ;  /* 0x000000ffff047224 */ /* 0x000fe200078e000c */
[----:B------:R-:W-:Y:S01]  /*11e0*/  MOV R13, R15 ;  /* 0x0000000f000d7202 */ /* 0x000fe20000000f00 */
[----:B------:R-:W-:Y:S02]  /*11f0*/  IMAD.MOV.U32 R12, RZ, RZ, R14 ;  /* 0x000000ffff0c7224 */ /* 0x000fe400078e000e */
[----:B------:R-:W-:Y:S01]  /*1200*/  IMAD.MOV.U32 R14, RZ, RZ, R6 ;  /* 0x000000ffff0e7224 */ /* 0x000fe200078e0006 */
[----:B------:R-:W-:-:S07]  /*1210*/  MOV R6, 0x1230 ;  /* 0x0000123000067802 */ /* 0x000fce0000000f00 */
[----:B------:R-:W-:Y:S05]  /*1220*/  CALL.REL.NOINC `($__internal_1_$__cuda_sm20_dsqrt_rn_f64_mediumpath_v1) ;  /* 0x0000000800587944 */ /* 0x000fea0003c00000 */
[----:B------:R-:W-:Y:S02]  /*1230*/  IMAD.MOV.U32 R2, RZ, RZ, R4 ;  /* 0x000000ffff027224 */ /* 0x000fe400078e0004 */
[----:B------:R-:W-:-:S07]  /*1240*/  IMAD.MOV.U32 R3, RZ, RZ, R5 ;  /* 0x000000ffff037224 */ /* 0x000fce00078e0005 */
.L_x_20:
[----:B------:R-:W-:Y:S05]  /*1250*/  BSYNC.RECONVERGENT B0 ;  /* 0x0000000000007941 */ /* 0x000fea0003800200 */
.L_x_19:
[----:B------:R-:W0:Y:S01]  /*1260*/  MUFU.RSQ64H R7, R21 ;  /* 0x0000001500077308 */ /* 0x000e220000001c00 */
[----:B------:R-:W-:Y:S01]  /*1270*/  IADD3 R6, PT, PT, R21, -0x3500000, RZ ;  /* 0xfcb0000015067810 */ /* 0x000fe20007ffe0ff */
[----:B------:R-:W-:Y:S01]  /*1280*/  IMAD.MOV.U32 R8, RZ, RZ, 0x0 ;  /* 0x00000000ff087424 */ /* 0x000fe200078e00ff */
[----:B------:R-:W-:Y:S01]  /*1290*/  BSSY.RECONVERGENT B0, `(.L_x_21) ;  /* 0x0000018000007945 */ /* 0x000fe20003800200 */
[----:B------:R-:W-:Y:S01]  /*12a0*/  IMAD.MOV.U32 R9, RZ, RZ, 0x3fd80000 ;  /* 0x3fd80000ff097424 */ /* 0x000fe200078e00ff */
[----:B------:R-:W-:Y:S02]  /*12b0*/  ISETP.GE.U32.AND P0, PT, R6, 0x7ca00000, PT ;  /* 0x7ca000000600780c */ /* 0x000fe40003f06070 */
        /* <DEDUP_REMOVED lines=13> */
[----:B------:R-:W-:Y:S01]  /*1390*/  IMAD.MOV.U32 R12, RZ, RZ, R14 ;  /* 0x000000ffff0c7224 */ /* 0x000fe200078e000e */
[----:B------:R-:W-:Y:S01]  /*13a0*/  MOV R13, R15 ;  /* 0x0000000f000d7202 */ /* 0x000fe20000000f00 */
[----:B------:R-:W-:Y:S01]  /*13b0*/  IMAD.MOV.U32 R14, RZ, RZ, R6 ;  /* 0x000000ffff0e7224 */ /* 0x000fe200078e0006 */
[----:B------:R-:W-:Y:S01]  /*13c0*/  MOV R6, 0x13f0 ;  /* 0x000013f000067802 */ /* 0x000fe20000000f00 */
[----:B------:R-:W-:-:S07]  /*13d0*/  IMAD.MOV.U32 R9, RZ, RZ, R21 ;  /* 0x000000ffff097224 */ /* 0x000fce00078e0015 */
[----:B------:R-:W-:Y:S05]  /*13e0*/  CALL.REL.NOINC `($__internal_1_$__cuda_sm20_dsqrt_rn_f64_mediumpath_v1) ;  /* 0x0000000400e87944 */ /* 0x000fea0003c00000 */
[----:B------:R-:W-:Y:S01]  /*13f0*/  IMAD.MOV.U32 R8, RZ, RZ, R4 ;  /* 0x000000ffff087224 */ /* 0x000fe200078e0004 */
[----:B------:R-:W-:-:S07]  /*1400*/  MOV R9, R5 ;  /* 0x0000000500097202 */ /* 0x000fce0000000f00 */
.L_x_22:
[----:B------:R-:W-:Y:S05]  /*1410*/  BSYNC.RECONVERGENT B0 ;  /* 0x0000000000007941 */ /* 0x000fea0003800200 */
.L_x_21:
[----:B------:R-:W-:Y:S01]  /*1420*/  DMUL R6, R8, R2 ;  /* 0x0000000208067228 */ /* 0x000fe20000000000 */
[----:B------:R-:W-:Y:S01]  /*1430*/  FSETP.GEU.AND P1, PT, |R29|, 6.5827683646048100446e-37, PT ;  /* 0x036000001d00780b */ /* 0x000fe20003f2e200 */
[----:B------:R-:W-:Y:S01]  /*1440*/  IMAD.MOV.U32 R2, RZ, RZ, 0x1 ;  /* 0x00000001ff027424 */ /* 0x000fe200078e00ff */
[----:B------:R-:W-:Y:S03]  /*1450*/  BSSY.RECONVERGENT B0, `(.L_x_23) ;  /* 0x0000011000007945 */ /* 0x000fe60003800200 */
[----:B------:R-:W0:Y:S02]  /*1460*/  MUFU.RCP64H R3, R7 ;  /* 0x0000000700037308 */ /* 0x000e240000001800 */
[----:B0-----:R-:W-:-:S08]  /*1470*/  DFMA R4, -R6, R2, 1 ;  /* 0x3ff000000604742b */ /* 0x001fd00000000102 */
[----:B------:R-:W-:-:S08]  /*1480*/  DFMA R4, R4, R4, R4 ;  /* 0x000000040404722b */ /* 0x000fd00000000004 */
[----:B------:R-:W-:-:S08]  /*1490*/  DFMA R4, R2, R4, R2 ;  /* 0x000000040204722b */ /* 0x000fd00000000002 */
[----:B------:R-:W-:-:S08]  /*14a0*/  DFMA R2, -R6, R4, 1 ;  /* 0x3ff000000602742b */ /* 0x000fd00000000104 */
[----:B------:R-:W-:-:S08]  /*14b0*/  DFMA R2, R4, R2, R4 ;  /* 0x000000020402722b */ /* 0x000fd00000000004 */
[----:B------:R-:W-:-:S08]  /*14c0*/  DMUL R4, R2, R28 ;  /* 0x0000001c02047228 */ /* 0x000fd00000000000 */
[----:B------:R-:W-:-:S08]  /*14d0*/  DFMA R8, -R6, R4, R28 ;  /* 0x000000040608722b */ /* 0x000fd0000000011c */
[----:B------:R-:W-:-:S10]  /*14e0*/  DFMA R2, R2, R8, R4 ;  /* 0x000000080202722b */ /* 0x000fd40000000004 */
[----:B------:R-:W-:-:S05]  /*14f0*/  FFMA R4, RZ, R7, R3 ;  /* 0x00000007ff047223 */ /* 0x000fca0000000003 */
[----:B------:R-:W-:-:S13]  /*1500*/  FSETP.GT.AND P0, PT, |R4|, 1.469367938527859385e-39, PT ;  /* 0x001000000400780b */ /* 0x000fda0003f04200 */
[----:B------:R-:W-:Y:S05]  /*1510*/  @P0 BRA P1, `(.L_x_24) ;  /* 0x0000000000100947 */ /* 0x000fea0000800000 */
[----:B------:R-:W-:Y:S01]  /*1520*/  IMAD.MOV.U32 R4, RZ, RZ, R28 ;  /* 0x000000ffff047224 */ /* 0x000fe200078e001c */
[----:B------:R-:W-:Y:S02]  /*1530*/  MOV R5, R29 ;  /* 0x0000001d00057202 */ /* 0x000fe40000000f00 */
[----:B------:R-:W-:-:S07]  /*1540*/  MOV R10, 0x1560 ;  /* 0x00001560000a7802 */ /* 0x000fce0000000f00 */
[----:B------:R-:W-:Y:S05]  /*1550*/  CALL.REL.NOINC `($__internal_0_$__cuda_sm20_div_rn_f64_full) ;  /* 0x0000000000187944 */ /* 0x000fea0003c00000 */
.L_x_24:
[----:B------:R-:W-:Y:S05]  /*1560*/  BSYNC.RECONVERGENT B0 ;  /* 0x0000000000007941 */ /* 0x000fea0003800200 */
.L_x_23:
[----:B------:R-:W0:Y:S01]  /*1570*/  LDC.64 R4, c[0x0][0x390] ;  /* 0x0000e400ff047b82 */ /* 0x000e220000000a00 */
[----:B------:R-:W1:Y:S01]  /*1580*/  F2F.F32.F64 R3, R2 ;  /* 0x0000000200037310 */ /* 0x000e620000301000 */
[----:B0-----:R-:W-:-:S05]  /*1590*/  IMAD.WIDE R4, R0, 0x4, R4 ;  /* 0x0000000400047825 */ /* 0x001fca00078e0204 */
[----:B-1----:R-:W-:Y:S01]  /*15a0*/  STG.E desc[UR10][R4.64], R3 ;  /* 0x0000000304007986 */ /* 0x002fe2000c10190a */
[----:B------:R-:W-:Y:S05]  /*15b0*/  EXIT ;  /* 0x000000000000794d */ /* 0x000fea0003800000 */
        .weak           $__internal_0_$__cuda_sm20_div_rn_f64_full
        .type           $__internal_0_$__cuda_sm20_div_rn_f64_full,@function
        .size           $__internal_0_$__cuda_sm20_div_rn_f64_full,($__internal_1_$__cuda_sm20_dsqrt_rn_f64_mediumpath_v1 - $__internal_0_$__cuda_sm20_div_rn_f64_full)
$__internal_0_$__cuda_sm20_div_rn_f64_full:
[C---:B------:R-:W-:Y:S01]  /*15c0*/  FSETP.GEU.AND P0, PT, |R7|.reuse, 1.469367938527859385e-39, PT ;  /* 0x001000000700780b */ /* 0x040fe20003f0e200 */
[----:B------:R-:W-:Y:S01]  /*15d0*/  IMAD.MOV.U32 R16, RZ, RZ, 0x1 ;  /* 0x00000001ff107424 */ /* 0x000fe200078e00ff */
[----:B------:R-:W-:Y:S01]  /*15e0*/  LOP3.LUT R2, R7, 0x800fffff, RZ, 0xc0, !PT ;  /* 0x800fffff07027812 */ /* 0x000fe200078ec0ff */
[----:B------:R-:W-:Y:S01]  /*15f0*/  BSSY.RECONVERGENT B1, `(.L_x_25) ;  /* 0x0000055000017945 */ /* 0x000fe20003800200 */
[C---:B------:R-:W-:Y:S02]  /*1600*/  FSETP.GEU.AND P2, PT, |R5|.reuse, 1.469367938527859385e-39, PT ;  /* 0x001000000500780b */ /* 0x040fe40003f4e200 */
[----:B------:R-:W-:Y:S01]  /*1610*/  LOP3.LUT R3, R2, 0x3ff00000, RZ, 0xfc, !PT ;  /* 0x3ff0000002037812 */ /* 0x000fe200078efcff */
[----:B------:R-:W-:Y:S01]  /*1620*/  IMAD.MOV.U32 R2, RZ, RZ, R6 ;  /* 0x000000ffff027224 */ /* 0x000fe200078e0006 */
[----:B------:R-:W-:Y:S02]  /*1630*/  LOP3.LUT R11, R5, 0x7ff00000, RZ, 0xc0, !PT ;  /* 0x7ff00000050b7812 */ /* 0x000fe400078ec0ff */
[----:B------:R-:W-:-:S03]  /*1640*/  LOP3.LUT R14, R7, 0x7ff00000, RZ, 0xc0, !PT ;  /* 0x7ff00000070e7812 */ /* 0x000fc600078ec0ff */
[----:B------:R-:W-:Y:S01]  /*1650*/  @!P0 DMUL R2, R6, 8.98846567431157953865e+307 ;  /* 0x7fe0000006028828 */ /* 0x000fe20000000000 */
[----:B------:R-:W-:-:S03]  /*1660*/  ISETP.GE.U32.AND P1, PT, R11, R14, PT ;  /* 0x0000000e0b00720c */ /* 0x000fc60003f26070 */
[----:B------:R-:W-:Y:S01]  /*1670*/  @!P2 LOP3.LUT R12, R7, 0x7ff00000, RZ, 0xc0, !PT ;  /* 0x7ff00000070ca812 */ /* 0x000fe200078ec0ff */
[----:B------:R-:W-:Y:S01]  /*1680*/  @!P2 IMAD.MOV.U32 R18, RZ, RZ, RZ ;  /* 0x000000ffff12a224 */ /* 0x000fe200078e00ff */
[----:B------:R-:W0:Y:S02]  /*1690*/  MUFU.RCP64H R17, R3 ;  /* 0x0000000300117308 */ /* 0x000e240000001800 */
[----:B------:R-:W-:Y:S02]  /*16a0*/  @!P2 ISETP.GE.U32.AND P3, PT, R11, R12, PT ;  /* 0x0000000c0b00a20c */ /* 0x000fe40003f66070 */
[----:B------:R-:W-:-:S04]  /*16b0*/  MOV R12, 0x1ca00000 ;  /* 0x1ca00000000c7802 */ /* 0x000fc80000000f00 */
[----:B------:R-:W-:-:S04]  /*16c0*/  @!P2 SEL R13, R12, 0x63400000, !P3 ;  /* 0x634000000c0da807 */ /* 0x000fc80005800000 */
[----:B------:R-:W-:-:S04]  /*16d0*/  @!P2 LOP3.LUT R13, R13, 0x80000000, R5, 0xf8, !PT ;  /* 0x800000000d0da812 */ /* 0x000fc800078ef805 */
[----:B------:R-:W-:Y:S01]  /*16e0*/  @!P2 LOP3.LUT R19, R13, 0x100000, RZ, 0xfc, !PT ;  /* 0x001000000d13a812 */ /* 0x000fe200078efcff */
[----:B0-----:R-:W-:-:S08]  /*16f0*/  DFMA R8, R16, -R2, 1 ;  /* 0x3ff000001008742b */ /* 0x001fd00000000802 */
[----:B------:R-:W-:-:S08]  /*1700*/  DFMA R8, R8, R8, R8 ;  /* 0x000000080808722b */ /* 0x000fd00000000008 */
[----:B------:R-:W-:Y:S01]  /*1710*/  DFMA R16, R16, R8, R16 ;  /* 0x000000081010722b */ /* 0x000fe20000000010 */
[----:B------:R-:W-:Y:S01]  /*1720*/  SEL R9, R12, 0x63400000, !P1 ;  /* 0x634000000c097807 */ /* 0x000fe20004800000 */
[----:B------:R-:W-:-:S03]  /*1730*/  IMAD.MOV.U32 R8, RZ, RZ, R4 ;  /* 0x000000ffff087224 */ /* 0x000fc600078e0004 */
[----:B------:R-:W-:-:S03]  /*1740*/  LOP3.LUT R9, R9, 0x800fffff, R5, 0xf8, !PT ;  /* 0x800fffff09097812 */ /* 0x000fc600078ef805 */
[----:B------:R-:W-:-:S03]  /*1750*/  DFMA R20, R16, -R2, 1 ;  /* 0x3ff000001014742b */ /* 0x000fc60000000802 */
[----:B------:R-:W-:-:S05]  /*1760*/  @!P2 DFMA R8, R8, 2, -R18 ;  /* 0x400000000808a82b */ /* 0x000fca0000000812 */
[----:B------:R-:W-:Y:S01]  /*1770*/  DFMA R16, R16, R20, R16 ;  /* 0x000000141010722b */ /* 0x000fe20000000010 */
[----:B------:R-:W-:Y:S01]  /*1780*/  MOV R21, R11 ;  /* 0x0000000b00157202 */ /* 0x000fe20000000f00 */
[----:B------:R-:W-:Y:S01]  /*1790*/  IMAD.MOV.U32 R20, RZ, RZ, R14 ;  /* 0x000000ffff147224 */ /* 0x000fe200078e000e */
[----:B------:R-:W-:Y:S02]  /*17a0*/  @!P0 LOP3.LUT R20, R3, 0x7ff00000, RZ, 0xc0, !PT ;  /* 0x7ff0000003148812 */ /* 0x000fe400078ec0ff */
[----:B------:R-:W-:Y:S02]  /*17b0*/  @!P2 LOP3.LUT R21, R9, 0x7ff00000, RZ, 0xc0, !PT ;  /* 0x7ff000000915a812 */ /* 0x000fe400078ec0ff */
[----:B------:R-:W-:Y:S01]  /*17c0*/  IADD3 R22, PT, PT, R20, -0x1, RZ ;  /* 0xffffffff14167810 */ /* 0x000fe20007ffe0ff */
[----:B------:R-:W-:Y:S02]  /*17d0*/  DMUL R18, R16, R8 ;  /* 0x0000000810127228 */ /* 0x000fe40000000000 */
[----:B------:R-:W-:-:S05]  /*17e0*/  VIADD R13, R21, 0xffffffff ;  /* 0xffffffff150d7836 */ /* 0x000fca0000000000 */
[----:B------:R-:W-:Y:S01]  /*17f0*/  ISETP.GT.U32.AND P0, PT, R13, 0x7feffffe, PT ;  /* 0x7feffffe0d00780c */ /* 0x000fe20003f04070 */
[----:B------:R-:W-:-:S03]  /*1800*/  DFMA R14, R18, -R2, R8 ;  /* 0x80000002120e722b */ /* 0x000fc60000000008 */
[----:B------:R-:W-:-:S05]  /*1810*/  ISETP.GT.U32.OR P0, PT, R22, 0x7feffffe, P0 ;  /* 0x7feffffe1600780c */ /* 0x000fca0000704470 */
[----:B------:R-:W-:-:S08]  /*1820*/  DFMA R14, R16, R14, R18 ;  /* 0x0000000e100e722b */ /* 0x000fd00000000012 */
[----:B------:R-:W-:Y:S05]  /*1830*/  @P0 BRA `(.L_x_26) ;  /* 0x00000000006c0947 */ /* 0x000fea0003800000 */
[----:B------:R-:W-:-:S04]  /*1840*/  LOP3.LUT R16, R7, 0x7ff00000, RZ, 0xc0, !PT ;  /* 0x7ff0000007107812 */ /* 0x000fc800078ec0ff */
[CC--:B------:R-:W-:Y:S02]  /*1850*/  VIADDMNMX R4, R11.reuse, -R16.reuse, 0xb9600000, !PT ;  /* 0xb96000000b047446 */ /* 0x0c0fe40007800910 */
[----:B------:R-:W-:Y:S02]  /*1860*/  ISETP.GE.U32.AND P0, PT, R11, R16, PT ;  /* 0x000000100b00720c */ /* 0x000fe40003f06070 */
[----:B------:R-:W-:Y:S02]  /*1870*/  VIMNMX R4, PT, PT, R4, 0x46a00000, PT ;  /* 0x46a0000004047848 */ /* 0x000fe40003fe0100 */
[----:B------:R-:W-:-:S05]  /*1880*/  SEL R11, R12, 0x63400000, !P0 ;  /* 0x634000000c0b7807 */ /* 0x000fca0004000000 */
[----:B------:R-:W-:Y:S01]  /*1890*/  IMAD.IADD R11, R4, 0x1, -R11 ;  /* 0x00000001040b7824 */ /* 0x000fe200078e0a0b */
[----:B------:R-:W-:-:S03]  /*18a0*/  MOV R4, RZ ;  /* 0x000000ff00047202 */ /* 0x000fc60000000f00 */
[----:B------:R-:W-:-:S06]  /*18b0*/  VIADD R5, R11, 0x7fe00000 ;  /* 0x7fe000000b057836 */ /* 0x000fcc0000000000 */
[----:B------:R-:W-:-:S10]  /*18c0*/  DMUL R12, R14, R4 ;  /* 0x000000040e0c7228 */ /* 0x000fd40000000000 */
[----:B------:R-:W-:-:S13]  /*18d0*/  FSETP.GTU.AND P0, PT, |R13|, 1.469367938527859385e-39, PT ;  /* 0x001000000d00780b */ /* 0x000fda0003f0c200 */
[----:B------:R-:W-:Y:S05]  /*18e0*/  @P0 BRA `(.L_x_27) ;  /* 0x0000000000940947 */ /* 0x000fea0003800000 */
[----:B------:R-:W-:Y:S01]  /*18f0*/  DFMA R2, R14, -R2, R8 ;  /* 0x800000020e02722b */ /* 0x000fe20000000008 */
[----:B------:R-:W-:-:S09]  /*1900*/  IMAD.MOV.U32 R4, RZ, RZ, RZ ;  /* 0x000000ffff047224 */ /* 0x000fd200078e00ff */
[C---:B------:R-:W-:Y:S02]  /*1910*/  FSETP.NEU.AND P0, PT, R3.reuse, RZ, PT ;  /* 0x000000ff0300720b */ /* 0x040fe40003f0d000 */
[----:B------:R-:W-:-:S04]  /*1920*/  LOP3.LUT R7, R3, 0x80000000, R7, 0x48, !PT ;  /* 0x8000000003077812 */ /* 0x000fc800078e4807 */
[----:B------:R-:W-:-:S07]  /*1930*/  LOP3.LUT R5, R7, R5, RZ, 0xfc, !PT ;  /* 0x0000000507057212 */ /* 0x000fce00078efcff */
[----:B------:R-:W-:Y:S05]  /*1940*/  @!P0 BRA `(.L_x_27) ;  /* 0x00000000007c8947 */ /* 0x000fea0003800000 */
[----:B------:R-:W-:Y:S01]  /*1950*/  IMAD.MOV R3, RZ, RZ, -R11 ;  /* 0x000000ffff037224 */ /* 0x000fe200078e0a0b */
[----:B------:R-:W-:Y:S01]  /*1960*/  MOV R2, RZ ;  /* 0x000000ff00027202 */ /* 0x000fe20000000f00 */
[----:B------:R-:W-:-:S05]  /*1970*/  DMUL.RP R4, R14, R4 ;  /* 0x000000040e047228 */ /* 0x000fca0000008000 */
[----:B------:R-:W-:-:S05]  /*1980*/  DFMA R2, R12, -R2, R14 ;  /* 0x800000020c02722b */ /* 0x000fca000000000e */
[----:B------:R-:W-:Y:S02]  /*1990*/  LOP3.LUT R7, R5, R7, RZ, 0x3c, !PT ;  /* 0x0000000705077212 */ /* 0x000fe400078e3cff */
[----:B------:R-:W-:-:S04]  /*19a0*/  IADD3 R2, PT, PT, -R11, -0x43300000, RZ ;  /* 0xbcd000000b027810 */ /* 0x000fc80007ffe1ff */
[----:B------:R-:W-:-:S04]  /*19b0*/  FSETP.NEU.AND P0, PT, |R3|, R2, PT ;  /* 0x000000020300720b */ /* 0x000fc80003f0d200 */
[----:B------:R-:W-:Y:S02]  /*19c0*/  FSEL R12, R4, R12, !P0 ;  /* 0x0000000c040c7208 */ /* 0x000fe40004000000 */
[----:B------:R-:W-:Y:S01]  /*19d0*/  FSEL R13, R7, R13, !P0 ;  /* 0x0000000d070d7208 */ /* 0x000fe20004000000 */
[----:B------:R-:W-:Y:S06]  /*19e0*/  BRA `(.L_x_27) ;  /* 0x0000000000547947 */ /* 0x000fec0003800000 */
.L_x_26:
[----:B------:R-:W-:-:S14]  /*19f0*/  DSETP.NAN.AND P0, PT, R4, R4, PT ;  /* 0x000000040400722a */ /* 0x000fdc0003f08000 */
[----:B------:R-:W-:Y:S05]  /*1a00*/  @P0 BRA `(.L_x_28) ;  /* 0x0000000000440947 */ /* 0x000fea0003800000 */
[----:B------:R-:W-:-:S14]  /*1a10*/  DSETP.NAN.AND P0, PT, R6, R6, PT ;  /* 0x000000060600722a */ /* 0x000fdc0003f08000 */
[----:B------:R-:W-:Y:S05]  /*1a20*/  @P0 BRA `(.L_x_29) ;  /* 0x0000000000300947 */ /* 0x000fea0003800000 */
[----:B------:R-:W-:Y:S01]  /*1a30*/  ISETP.NE.AND P0, PT, R21, R20, PT ;  /* 0x000000141500720c */ /* 0x000fe20003f05270 */
[----:B------:R-:W-:Y:S02]  /*1a40*/  IMAD.MOV.U32 R12, RZ, RZ, 0x0 ;  /* 0x00000000ff0c7424 */ /* 0x000fe400078e00ff */
[----:B------:R-:W-:-:S10]  /*1a50*/  IMAD.MOV.U32 R13, RZ, RZ, -0x80000 ;  /* 0xfff80000ff0d7424 */ /* 0x000fd400078e00ff */
[----:B------:R-:W-:Y:S05]  /*1a60*/  @!P0 BRA `(.L_x_27) ;  /* 0x0000000000348947 */ /* 0x000fea0003800000 */
[----:B------:R-:W-:Y:S02]  /*1a70*/  ISETP.NE.AND P0, PT, R21, 0x7ff00000, PT ;  /* 0x7ff000001500780c */ /* 0x000fe40003f05270 */
[----:B------:R-:W-:Y:S02]  /*1a80*/  LOP3.LUT R13, R5, 0x80000000, R7, 0x48, !PT ;  /* 0x80000000050d7812 */ /* 0x000fe400078e4807 */
[----:B------:R-:W-:-:S13]  /*1a90*/  ISETP.EQ.OR P0, PT, R20, RZ, !P0 ;  /* 0x000000ff1400720c */ /* 0x000fda0004702670 */
[----:B------:R-:W-:Y:S02]  /*1aa0*/  @P0 LOP3.LUT R2, R13, 0x7ff00000, RZ, 0xfc, !PT ;  /* 0x7ff000000d020812 */ /* 0x000fe400078efcff */
[----:B------:R-:W-:Y:S01]  /*1ab0*/  @!P0 MOV R12, RZ ;  /* 0x000000ff000c8202 */ /* 0x000fe20000000f00 */
[----:B------:R-:W-:Y:S02]  /*1ac0*/  @P0 IMAD.MOV.U32 R12, RZ, RZ, RZ ;  /* 0x000000ffff0c0224 */ /* 0x000fe400078e00ff */
[----:B------:R-:W-:Y:S01]  /*1ad0*/  @P0 IMAD.MOV.U32 R13, RZ, RZ, R2 ;  /* 0x000000ffff0d0224 */ /* 0x000fe200078e0002 */
[----:B------:R-:W-:Y:S06]  /*1ae0*/  BRA `(.L_x_27) ;  /* 0x0000000000147947 */ /* 0x000fec0003800000 */
.L_x_29:
[----:B------:R-:W-:Y:S02]  /*1af0*/  LOP3.LUT R13, R7, 0x80000, RZ, 0xfc, !PT ;  /* 0x00080000070d7812 */ /* 0x000fe400078efcff */
[----:B------:R-:W-:Y:S01]  /*1b00*/  MOV R12, R6 ;  /* 0x00000006000c7202 */ /* 0x000fe20000000f00 */
[----:B------:R-:W-:Y:S06]  /*1b10*/  BRA `(.L_x_27) ;  /* 0x0000000000087947 */ /* 0x000fec0003800000 */
.L_x_28:
[----:B------:R-:W-:Y:S01]  /*1b20*/  LOP3.LUT R13, R5, 0x80000, RZ, 0xfc, !PT ;  /* 0x00080000050d7812 */ /* 0x000fe200078efcff */
[----:B------:R-:W-:-:S07]  /*1b30*/  IMAD.MOV.U32 R12, RZ, RZ, R4 ;  /* 0x000000ffff0c7224 */ /* 0x000fce00078e0004 */
.L_x_27:
[----:B------:R-:W-:Y:S05]  /*1b40*/  BSYNC.RECONVERGENT B1 ;  /* 0x0000000000017941 */ /* 0x000fea0003800200 */
.L_x_25:
[----:B------:R-:W-:Y:S01]  /*1b50*/  IMAD.MOV.U32 R11, RZ, RZ, 0x0 ;  /* 0x00000000ff0b7424 */ /* 0x000fe200078e00ff */
[----:B------:R-:W-:Y:S01]  /*1b60*/  MOV R3, R13 ;  /* 0x0000000d00037202 */ /* 0x000fe20000000f00 */
[----:B------:R-:W-:Y:S02]  /*1b70*/  IMAD.MOV.U32 R2, RZ, RZ, R12 ;  /* 0x000000ffff027224 */ /* 0x000fe400078e000c */
[----:B------:R-:W-:Y:S05]  /*1b80*/  RET.REL.NODEC R10 `(_Z22CosineSimilarityKernelPKfS0_Pfjjj) ;  /* 0xffffffe40a1c7950 */ /* 0x000fea0003c3ffff */
        .weak           $__internal_1_$__cuda_sm20_dsqrt_rn_f64_mediumpath_v1
        .type           $__internal_1_$__cuda_sm20_dsqrt_rn_f64_mediumpath_v1,@function
        .size           $__internal_1_$__cuda_sm20_dsqrt_rn_f64_mediumpath_v1,(.L_x_36 - $__internal_1_$__cuda_sm20_dsqrt_rn_f64_mediumpath_v1)
$__internal_1_$__cuda_sm20_dsqrt_rn_f64_mediumpath_v1:
[----:B------:R-:W-:Y:S01]  /*1b90*/  ISETP.GE.U32.AND P0, PT, R14, -0x3400000, PT ;  /* 0xfcc000000e00780c */ /* 0x000fe20003f06070 */
[----:B------:R-:W-:-:S12]  /*1ba0*/  BSSY.RECONVERGENT B1, `(.L_x_30) ;  /* 0x0000023000017945 */ /* 0x000fd80003800200 */
[----:B------:R-:W-:Y:S05]  /*1bb0*/  @!P0 BRA `(.L_x_31) ;  /* 0x0000000000208947 */ /* 0x000fea0003800000 */
[----:B------:R-:W-:-:S10]  /*1bc0*/  DFMA.RM R4, R12, R4, R10 ;  /* 0x000000040c04722b */ /* 0x000fd4000000400a */
[----:B------:R-:W-:-:S05]  /*1bd0*/  IADD3 R10, P0, PT, R4, 0x1, RZ ;  /* 0x00000001040a7810 */ /* 0x000fca0007f1e0ff */
[----:B------:R-:W-:-:S06]  /*1be0*/  IMAD.X R11, RZ, RZ, R5, P0 ;  /* 0x000000ffff0b7224 */ /* 0x000fcc00000e0605 */
[----:B------:R-:W-:-:S08]  /*1bf0*/  DFMA.RP R8, -R4, R10, R8 ;  /* 0x0000000a0408722b */ /* 0x000fd00000008108 */
[----:B------:R-:W-:-:S06]  /*1c00*/  DSETP.GT.AND P0, PT, R8, RZ, PT ;  /* 0x000000ff0800722a */ /* 0x000fcc0003f04000 */
[----:B------:R-:W-:Y:S02]  /*1c10*/  FSEL R4, R10, R4, P0 ;  /* 0x000000040a047208 */ /* 0x000fe40000000000 */
[----:B------:R-:W-:Y:S01]  /*1c20*/  FSEL R5, R11, R5, P0 ;  /* 0x000000050b057208 */ /* 0x000fe20000000000 */
[----:B------:R-:W-:Y:S06]  /*1c30*/  BRA `(.L_x_32) ;  /* 0x0000000000647947 */ /* 0x000fec0003800000 */
.L_x_31:
[----:B------:R-:W-:-:S14]  /*1c40*/  DSETP.NE.AND P0, PT, R8, RZ, PT ;  /* 0x000000ff0800722a */ /* 0x000fdc0003f05000 */
[----:B------:R-:W-:Y:S05]  /*1c50*/  @!P0 BRA `(.L_x_33) ;  /* 0x0000000000588947 */ /* 0x000fea0003800000 */
[----:B------:R-:W-:-:S13]  /*1c60*/  ISETP.GE.AND P0, PT, R9, RZ, PT ;  /* 0x000000ff0900720c */ /* 0x000fda0003f06270 */
[----:B------:R-:W-:Y:S01]  /*1c70*/  @!P0 MOV R4, 0x0 ;  /* 0x0000000000048802 */ /* 0x000fe20000000f00 */
[----:B------:R-:W-:Y:S01]  /*1c80*/  @!P0 IMAD.MOV.U32 R5, RZ, RZ, -0x80000 ;  /* 0xfff80000ff058424 */ /* 0x000fe200078e00ff */
[----:B------:R-:W-:Y:S06]  /*1c90*/  @!P0 BRA `(.L_x_32) ;  /* 0x00000000004c8947 */ /* 0x000fec0003800000 */
[----:B------:R-:W-:-:S13]  /*1ca0*/  ISETP.GT.AND P0, PT, R9, 0x7fefffff, PT ;  /* 0x7fefffff0900780c */ /* 0x000fda0003f04270 */
[----:B------:R-:W-:Y:S05]  /*1cb0*/  @P0 BRA `(.L_x_33) ;  /* 0x0000000000400947 */ /* 0x000fea0003800000 */
[----:B------:R-:W-:Y:S01]  /*1cc0*/  DMUL R8, R8, 8.11296384146066816958e+31 ;  /* 0x4690000008087828 */ /* 0x000fe20000000000 */
[----:B------:R-:W-:Y:S01]  /*1cd0*/  IMAD.MOV.U32 R4, RZ, RZ, RZ ;  /* 0x000000ffff047224 */ /* 0x000fe200078e00ff */
[----:B------:R-:W-:Y:S01]  /*1ce0*/  MOV R12, 0x0 ;  /* 0x00000000000c7802 */ /* 0x000fe20000000f00 */
[----:B------:R-:W-:-:S03]  /*1cf0*/  IMAD.MOV.U32 R13, RZ, RZ, 0x3fd80000 ;  /* 0x3fd80000ff0d7424 */ /* 0x000fc600078e00ff */
[----:B------:R-:W0:Y:S02]  /*1d00*/  MUFU.RSQ64H R5, R9 ;  /* 0x0000000900057308 */ /* 0x000e240000001c00 */
[----:B0-----:R-:W-:-:S08]  /*1d10*/  DMUL R10, R4, R4 ;  /* 0x00000004040a7228 */ /* 0x001fd00000000000 */
[----:B------:R-:W-:-:S08]  /*1d20*/  DFMA R10, R8, -R10, 1 ;  /* 0x3ff00000080a742b */ /* 0x000fd0000000080a */
[----:B------:R-:W-:Y:S02]  /*1d30*/  DFMA R12, R10, R12, 0.5 ;  /* 0x3fe000000a0c742b */ /* 0x000fe4000000000c */
[----:B------:R-:W-:-:S08]  /*1d40*/  DMUL R10, R4, R10 ;  /* 0x0000000a040a7228 */ /* 0x000fd00000000000 */
[----:B------:R-:W-:-:S08]  /*1d50*/  DFMA R10, R12, R10, R4 ;  /* 0x0000000a0c0a722b */ /* 0x000fd00000000004 */
[----:B------:R-:W-:Y:S02]  /*1d60*/  DMUL R4, R8, R10 ;  /* 0x0000000a08047228 */ /* 0x000fe40000000000 */
[----:B------:R-:W-:-:S06]  /*1d70*/  VIADD R11, R11, 0xfff00000 ;  /* 0xfff000000b0b7836 */ /* 0x000fcc0000000000 */
[----:B------:R-:W-:-:S08]  /*1d80*/  DFMA R12, R4, -R4, R8 ;  /* 0x80000004040c722b */ /* 0x000fd00000000008 */
[----:B------:R-:W-:-:S10]  /*1d90*/  DFMA R4, R10, R12, R4 ;  /* 0x0000000c0a04722b */ /* 0x000fd40000000004 */
[----:B------:R-:W-:Y:S01]  /*1da0*/  IADD3 R5, PT, PT, R5, -0x3500000, RZ ;  /* 0xfcb0000005057810 */ /* 0x000fe20007ffe0ff */
[----:B------:R-:W-:Y:S06]  /*1db0*/  BRA `(.L_x_32) ;  /* 0x0000000000047947 */ /* 0x000fec0003800000 */
.L_x_33:
[----:B------:R-:W-:-:S11]  /*1dc0*/  DADD R4, R8, R8 ;  /* 0x0000000008047229 */ /* 0x000fd60000000008 */
.L_x_32:
[----:B------:R-:W-:Y:S05]  /*1dd0*/  BSYNC.RECONVERGENT B1 ;  /* 0x0000000000017941 */ /* 0x000fea0003800200 */
.L_x_30:
[----:B------:R-:W-:-:S04]  /*1de0*/  IMAD.MOV.U32 R7, RZ, RZ, 0x0 ;  /* 0x00000000ff077424 */ /* 0x000fc800078e00ff */
[----:B------:R-:W-:Y:S05]  /*1df0*/  RET.REL.NODEC R6 `(_Z22CosineSimilarityKernelPKfS0_Pfjjj) ;  /* 0xffffffe006807950 */ /* 0x000fea0003c3ffff */
.L_x_34:
        /* <DEDUP_REMOVED lines=16> */
.L_x_36:


//--------------------- .nv.shared.reserved.0     --------------------------
	.section	.nv.shared.reserved.0,"aw",@nobits
	.weak		__nv_reservedSMEM_offset_0_alias
	.size		__nv_reservedSMEM_offset_0_alias, 0, 64
	.other		__nv_reservedSMEM_offset_0_alias,@"STO_CUDA_RESERVED_SHARED STV_DEFAULT"
__nv_reservedSMEM_offset_0_alias:
	.zero		0
	.zero		64


//--------------------- .nv.constant0._Z8QueryMinPKfPjjj --------------------------
	.section	.nv.constant0._Z8QueryMinPKfPjjj,"a",@progbits
	.sectionflags	@""
	.align	4
.nv.constant0._Z8QueryMinPKfPjjj:
	.zero		920


//--------------------- .nv.constant0._Z8QueryMaxPKfPjjj --------------------------
	.section	.nv.constant0._Z8QueryMaxPKfPjjj,"a",@progbits
	.sectionflags	@""
	.align	4
.nv.constant0._Z8QueryMaxPKfPjjj:
	.zero		920


//--------------------- .nv.constant0._Z22CosineSimilarityKernelPKfS0_Pfjjj --------------------------
	.section	.nv.constant0._Z22CosineSimilarityKernelPKfS0_Pfjjj,"a",@progbits
	.sectionflags	@""
	.align	4
.nv.constant0._Z22CosineSimilarityKernelPKfS0_Pfjjj:
	.zero		932


//--------------------- SYMBOLS --------------------------

	.type		.nv.reservedSmem.offset0,@object
	.size		.nv.reservedSmem.offset0,0x4
